// auto-generated by cutlass_sweep.conv — config: {"arch": "sm_90", "cluster_m": 2, "cluster_n": 1, "conv_kind": "fprop", "dtype": "tf32", "ndim": 2, "tile_k": 32, "tile_m": 256, "tile_n": 64}
#include "cutlass/cutlass.h"
#include "cute/tensor.hpp"
#include "cutlass/kernel_hardware_info.hpp"
#include "cutlass/conv/convolution.h"
#include "cutlass/conv/dispatch_policy.hpp"
#include "cutlass/conv/collective/collective_builder.hpp"
#include "cutlass/conv/kernel/conv_universal.hpp"
#include "cutlass/conv/device/conv_universal_adapter.hpp"
#include "cutlass/epilogue/collective/collective_builder.hpp"

using namespace cute;
using Elem = cutlass::tfloat32_t;
using Acc  = float;
using LayoutAB = cutlass::layout::TensorNHWC;
using LayoutC  = cutlass::layout::TensorNHWC;
constexpr auto ConvOp = cutlass::conv::Operator::kFprop;
using TileShape    = Shape<_256, _64, Shape<_32>>;
using ClusterShape = Shape<_2, _1, _1>;

using CollectiveEpilogue = typename cutlass::epilogue::collective::CollectiveBuilder<
    cutlass::arch::Sm90, cutlass::arch::OpClassTensorOp,
    TileShape, ClusterShape,
    cutlass::epilogue::collective::EpilogueTileAuto,
    Acc, Acc,
    Elem, LayoutC, 128 / cutlass::sizeof_bits<Elem>::value,
    Elem, LayoutC, 128 / cutlass::sizeof_bits<Elem>::value,
    cutlass::epilogue::collective::EpilogueScheduleAuto
  >::CollectiveOp;

using CollectiveMainloop = typename cutlass::conv::collective::CollectiveBuilder<
    cutlass::arch::Sm90, cutlass::arch::OpClassTensorOp, ConvOp,
    Elem, LayoutAB, 128 / cutlass::sizeof_bits<Elem>::value,
    Elem, LayoutAB, 128 / cutlass::sizeof_bits<Elem>::value,
    Acc,
    TileShape, ClusterShape,
    cutlass::conv::collective::StageCountAutoCarveout<
        static_cast<int>(sizeof(typename CollectiveEpilogue::SharedStorage))>,
    cutlass::conv::collective::KernelScheduleAuto
  >::CollectiveOp;

using ProblemShape = cutlass::conv::ConvProblemShape<
    ConvOp, CollectiveMainloop::DispatchPolicy::NumSpatialDimensions>;
using ConvKernel = cutlass::conv::kernel::ConvUniversal<
    ProblemShape, CollectiveMainloop, CollectiveEpilogue>;
using Conv = cutlass::conv::device::ConvUniversalAdapter<ConvKernel>;

auto* _anchor = &cutlass::device_kernel<ConvKernel>;


// ===== COMPILED SASS (sm_90a) =====

	.target	sm_90a

	.elftype	@"ET_EXEC"


//--------------------- .note.nv.tkinfo           --------------------------
	.section	.note.nv.tkinfo,"",@"SHT_NOTE"
	.sectionflags	@"SHF_NOTE_NV_TKINFO"
	.tkinfo
        /*0018*/ 	.word	0x00000002
        /*0030*/ 	.string	""
        /*0030*/ 	.string	"ptxas"
        /*0030*/ 	.string	"Cuda compilation tools, release 13.0, V13.0.88"
        /*0030*/ 	.string	"Build cuda_13.0.r13.0/compiler.36424714_0"
        /*0030*/ 	.string	"-arch sm_90a -m 64 "



//--------------------- .note.nv.cuinfo           --------------------------
	.section	.note.nv.cuinfo,"",@"SHT_NOTE"
	.sectionflags	@"SHF_NOTE_NV_CUINFO"
        /*0018*/ 	.short	0x0002
        /*001a*/ 	.short	0x005a
        /*001c*/ 	.short	0x0082
	.zero		2


//--------------------- .nv.info                  --------------------------
	.section	.nv.info,"",@"SHT_CUDA_INFO"
	.align	4


	//----- nvinfo : EIATTR_REGCOUNT
	.align		4
        /*0000*/ 	.byte	0x04, 0x2f
        /*0002*/ 	.short	(.L_12 - .L_11)
	.align		4
.L_11:
        /*0004*/ 	.word	index@(_ZN7cutlass13device_kernelINS_4conv6kernel13ConvUniversalINS1_16ConvProblemShapeILNS1_8OperatorE0ELi2EEENS1_10collective14CollectiveConvINS1_46MainloopSm90TmaGmmaWarpSpecializedImplicitGemmILS5_0ELi5ELi2EN4cute5tupleIJNSA_1CILi2EEENSC_ILi1EEESE_EEENS1_36KernelImplicitTmaWarpSpecializedSm90ELi1EEENSB_IJNSC_ILi256EEENSC_ILi64EEENSB_IJNSC_ILi32EEEEEEEEENS_10tfloat32_tESN_NSA_8TiledMMAINSA_8MMA_AtomIJNSA_4SM904GMMA29MMA_64x64x8_F32TF32TF32_SS_TNILNSR_7ScaleInE1ELST_1EEEEEENSA_6LayoutINSB_IJSE_SE_SE_EEENSB_IJNSC_ILi0EEESY_SY_EEEEENSB_IJNSA_10UnderscoreES11_S11_EEEEENS7_6detail26Sm90ImplicitGemmTileTraitsINSA_20SM90_TMA_LOAD_IM2COLENSA_14ComposedLayoutINSA_7SwizzleILi3ELi4ELi3EEENSA_18smem_ptr_flag_bitsILi32EEENSW_INSB_IJNSB_IJNSC_ILi8EEESK_EEENSB_IJSK_SE_EEENSB_IJSE_NSC_ILi5EEEEEEEEENSB_IJNSB_IJSK_SI_EEENSB_IJSE_SY_EEENSB_IJSY_NSC_ILi8192EEEEEEEEEEEEEvEENS15_INSA_23SM90_TMA_LOAD_MULTICASTENS17_IS19_S1B_NSW_INSB_IJNSB_IJS1C_S1C_EEES1E_S1G_EEENSB_IJS1I_S1J_NSB_IJSY_NSC_ILi2048EEEEEEEEEEEEEvEEEENS_8epilogue10collective6detail29Sm90TmaWarpSpecializedAdapterINS21_15DefaultEpilogueISN_NSB_IJNSB_IJlllEEESE_SY_EEES26_NS20_6thread17LinearCombinationISN_Li1EffLNS27_9ScaleType4KindE0ELNS_15FloatRoundStyleE2ESN_EENS_4gemm15EpilogueDefaultEEEEEvvEEEEvNT_6ParamsE)
        /*0008*/ 	.word	0x0000009a


	//----- nvinfo : EIATTR_FRAME_SIZE
	.align		4
.L_12:
        /*000c*/ 	.byte	0x04, 0x11
        /*000e*/ 	.short	(.L_14 - .L_13)
	.align		4
.L_13:
        /*0010*/ 	.word	index@(_ZN7cutlass13device_kernelINS_4conv6kernel13ConvUniversalINS1_16ConvProblemShapeILNS1_8OperatorE0ELi2EEENS1_10collective14CollectiveConvINS1_46MainloopSm90TmaGmmaWarpSpecializedImplicitGemmILS5_0ELi5ELi2EN4cute5tupleIJNSA_1CILi2EEENSC_ILi1EEESE_EEENS1_36KernelImplicitTmaWarpSpecializedSm90ELi1EEENSB_IJNSC_ILi256EEENSC_ILi64EEENSB_IJNSC_ILi32EEEEEEEEENS_10tfloat32_tESN_NSA_8TiledMMAINSA_8MMA_AtomIJNSA_4SM904GMMA29MMA_64x64x8_F32TF32TF32_SS_TNILNSR_7ScaleInE1ELST_1EEEEEENSA_6LayoutINSB_IJSE_SE_SE_EEENSB_IJNSC_ILi0EEESY_SY_EEEEENSB_IJNSA_10UnderscoreES11_S11_EEEEENS7_6detail26Sm90ImplicitGemmTileTraitsINSA_20SM90_TMA_LOAD_IM2COLENSA_14ComposedLayoutINSA_7SwizzleILi3ELi4ELi3EEENSA_18smem_ptr_flag_bitsILi32EEENSW_INSB_IJNSB_IJNSC_ILi8EEESK_EEENSB_IJSK_SE_EEENSB_IJSE_NSC_ILi5EEEEEEEEENSB_IJNSB_IJSK_SI_EEENSB_IJSE_SY_EEENSB_IJSY_NSC_ILi8192EEEEEEEEEEEEEvEENS15_INSA_23SM90_TMA_LOAD_MULTICASTENS17_IS19_S1B_NSW_INSB_IJNSB_IJS1C_S1C_EEES1E_S1G_EEENSB_IJS1I_S1J_NSB_IJSY_NSC_ILi2048EEEEEEEEEEEEEvEEEENS_8epilogue10collective6detail29Sm90TmaWarpSpecializedAdapterINS21_15DefaultEpilogueISN_NSB_IJNSB_IJlllEEESE_SY_EEES26_NS20_6thread17LinearCombinationISN_Li1EffLNS27_9ScaleType4KindE0ELNS_15FloatRoundStyleE2ESN_EENS_4gemm15EpilogueDefaultEEEEEvvEEEEvNT_6ParamsE)
        /*0014*/ 	.word	0x00000000


	//----- nvinfo : EIATTR_MIN_STACK_SIZE
	.align		4
.L_14:
        /*0018*/ 	.byte	0x04, 0x12
        /*001a*/ 	.short	(.L_16 - .L_15)
	.align		4
.L_15:
        /*001c*/ 	.word	index@(_ZN7cutlass13device_kernelINS_4conv6kernel13ConvUniversalINS1_16ConvProblemShapeILNS1_8OperatorE0ELi2EEENS1_10collective14CollectiveConvINS1_46MainloopSm90TmaGmmaWarpSpecializedImplicitGemmILS5_0ELi5ELi2EN4cute5tupleIJNSA_1CILi2EEENSC_ILi1EEESE_EEENS1_36KernelImplicitTmaWarpSpecializedSm90ELi1EEENSB_IJNSC_ILi256EEENSC_ILi64EEENSB_IJNSC_ILi32EEEEEEEEENS_10tfloat32_tESN_NSA_8TiledMMAINSA_8MMA_AtomIJNSA_4SM904GMMA29MMA_64x64x8_F32TF32TF32_SS_TNILNSR_7ScaleInE1ELST_1EEEEEENSA_6LayoutINSB_IJSE_SE_SE_EEENSB_IJNSC_ILi0EEESY_SY_EEEEENSB_IJNSA_10UnderscoreES11_S11_EEEEENS7_6detail26Sm90ImplicitGemmTileTraitsINSA_20SM90_TMA_LOAD_IM2COLENSA_14ComposedLayoutINSA_7SwizzleILi3ELi4ELi3EEENSA_18smem_ptr_flag_bitsILi32EEENSW_INSB_IJNSB_IJNSC_ILi8EEESK_EEENSB_IJSK_SE_EEENSB_IJSE_NSC_ILi5EEEEEEEEENSB_IJNSB_IJSK_SI_EEENSB_IJSE_SY_EEENSB_IJSY_NSC_ILi8192EEEEEEEEEEEEEvEENS15_INSA_23SM90_TMA_LOAD_MULTICASTENS17_IS19_S1B_NSW_INSB_IJNSB_IJS1C_S1C_EEES1E_S1G_EEENSB_IJS1I_S1J_NSB_IJSY_NSC_ILi2048EEEEEEEEEEEEEvEEEENS_8epilogue10collective6detail29Sm90TmaWarpSpecializedAdapterINS21_15DefaultEpilogueISN_NSB_IJNSB_IJlllEEESE_SY_EEES26_NS20_6thread17LinearCombinationISN_Li1EffLNS27_9ScaleType4KindE0ELNS_15FloatRoundStyleE2ESN_EENS_4gemm15EpilogueDefaultEEEEEvvEEEEvNT_6ParamsE)
        /*0020*/ 	.word	0x00000000
.L_16:


//--------------------- .nv.compat                --------------------------
	.section	.nv.compat,"",@"SHT_CUDA_COMPAT_INFO"
	.align	4
        /*0000*/ 	.byte	0x02, 0x09, 0x01, 0x00, 0x02, 0x02, 0x04, 0x00, 0x02, 0x05, 0x05, 0x00, 0x03, 0x07, 0x01, 0x01
        /*0010*/ 	.byte	0x02, 0x03, 0x01, 0x00, 0x02, 0x06, 0x01, 0x00, 0x04, 0x0b, 0x08, 0x00, 0x00, 0x00, 0x00, 0x00
        /*0020*/ 	.byte	0x00, 0x00, 0x00, 0x00


//--------------------- .nv.info._ZN7cutlass13device_kernelINS_4conv6kernel13ConvUniversalINS1_16ConvProblemShapeILNS1_8OperatorE0ELi2EEENS1_10collective14CollectiveConvINS1_46MainloopSm90TmaGmmaWarpSpecializedImplicitGemmILS5_0ELi5ELi2EN4cute5tupleIJNSA_1CILi2EEENSC_ILi1EEESE_EEENS1_36KernelImplicitTmaWarpSpecializedSm90ELi1EEENSB_IJNSC_ILi256EEENSC_ILi64EEENSB_IJNSC_ILi32EEEEEEEEENS_10tfloat32_tESN_NSA_8TiledMMAINSA_8MMA_AtomIJNSA_4SM904GMMA29MMA_64x64x8_F32TF32TF32_SS_TNILNSR_7ScaleInE1ELST_1EEEEEENSA_6LayoutINSB_IJSE_SE_SE_EEENSB_IJNSC_ILi0EEESY_SY_EEEEENSB_IJNSA_10UnderscoreES11_S11_EEEEENS7_6detail26Sm90ImplicitGemmTileTraitsINSA_20SM90_TMA_LOAD_IM2COLENSA_14ComposedLayoutINSA_7SwizzleILi3ELi4ELi3EEENSA_18smem_ptr_flag_bitsILi32EEENSW_INSB_IJNSB_IJNSC_ILi8EEESK_EEENSB_IJSK_SE_EEENSB_IJSE_NSC_ILi5EEEEEEEEENSB_IJNSB_IJSK_SI_EEENSB_IJSE_SY_EEENSB_IJSY_NSC_ILi8192EEEEEEEEEEEEEvEENS15_INSA_23SM90_TMA_LOAD_MULTICASTENS17_IS19_S1B_NSW_INSB_IJNSB_IJS1C_S1C_EEES1E_S1G_EEENSB_IJS1I_S1J_NSB_IJSY_NSC_ILi2048EEEEEEEEEEEEEvEEEENS_8epilogue10collective6detail29Sm90TmaWarpSpecializedAdapterINS21_15DefaultEpilogueISN_NSB_IJNSB_IJlllEEESE_SY_EEES26_NS20_6thread17LinearCombinationISN_Li1EffLNS27_9ScaleType4KindE0ELNS_15FloatRoundStyleE2ESN_EENS_4gemm15EpilogueDefaultEEEEEvvEEEEvNT_6ParamsE --------------------------
	.section	.nv.info._ZN7cutlass13device_kernelINS_4conv6kernel13ConvUniversalINS1_16ConvProblemShapeILNS1_8OperatorE0ELi2EEENS1_10collective14CollectiveConvINS1_46MainloopSm90TmaGmmaWarpSpecializedImplicitGemmILS5_0ELi5ELi2EN4cute5tupleIJNSA_1CILi2EEENSC_ILi1EEESE_EEENS1_36KernelImplicitTmaWarpSpecializedSm90ELi1EEENSB_IJNSC_ILi256EEENSC_ILi64EEENSB_IJNSC_ILi32EEEEEEEEENS_10tfloat32_tESN_NSA_8TiledMMAINSA_8MMA_AtomIJNSA_4SM904GMMA29MMA_64x64x8_F32TF32TF32_SS_TNILNSR_7ScaleInE1ELST_1EEEEEENSA_6LayoutINSB_IJSE_SE_SE_EEENSB_IJNSC_ILi0EEESY_SY_EEEEENSB_IJNSA_10UnderscoreES11_S11_EEEEENS7_6detail26Sm90ImplicitGemmTileTraitsINSA_20SM90_TMA_LOAD_IM2COLENSA_14ComposedLayoutINSA_7SwizzleILi3ELi4ELi3EEENSA_18smem_ptr_flag_bitsILi32EEENSW_INSB_IJNSB_IJNSC_ILi8EEESK_EEENSB_IJSK_SE_EEENSB_IJSE_NSC_ILi5EEEEEEEEENSB_IJNSB_IJSK_SI_EEENSB_IJSE_SY_EEENSB_IJSY_NSC_ILi8192EEEEEEEEEEEEEvEENS15_INSA_23SM90_TMA_LOAD_MULTICASTENS17_IS19_S1B_NSW_INSB_IJNSB_IJS1C_S1C_EEES1E_S1G_EEENSB_IJS1I_S1J_NSB_IJSY_NSC_ILi2048EEEEEEEEEEEEEvEEEENS_8epilogue10collective6detail29Sm90TmaWarpSpecializedAdapterINS21_15DefaultEpilogueISN_NSB_IJNSB_IJlllEEESE_SY_EEES26_NS20_6thread17LinearCombinationISN_Li1EffLNS27_9ScaleType4KindE0ELNS_15FloatRoundStyleE2ESN_EENS_4gemm15EpilogueDefaultEEEEEvvEEEEvNT_6ParamsE,"",@"SHT_CUDA_INFO"
	.sectionflags	@""
	.align	4


	//----- nvinfo : EIATTR_CUDA_API_VERSION
	.align		4
        /*0000*/ 	.byte	0x04, 0x37
        /*0002*/ 	.short	(.L_18 - .L_17)
.L_17:
        /*0004*/ 	.word	0x00000082


	//----- nvinfo : EIATTR_KPARAM_INFO
	.align		4
.L_18:
        /*0008*/ 	.byte	0x04, 0x17
        /*000a*/ 	.short	(.L_20 - .L_19)
.L_19:
        /*000c*/ 	.word	0x00000000
        /*0010*/ 	.short	0x0000
        /*0012*/ 	.short	0x0070
        /*0014*/ 	.byte	0x00, 0xf0, 0x01, 0x0e


	//----- nvinfo : EIATTR_SPARSE_MMA_MASK
	.align		4
.L_20:
        /*0018*/ 	.byte	0x03, 0x50
        /*001a*/ 	.short	0x0000


	//----- nvinfo : EIATTR_MAXREG_COUNT
	.align		4
        /*001c*/ 	.byte	0x03, 0x1b
        /*001e*/ 	.short	0x00ff


	//----- nvinfo : EIATTR_NUM_BARRIERS
	.align		4
        /*0020*/ 	.byte	0x02, 0x4c
        /*0022*/ 	.byte	0x01
	.zero		1


	//----- nvinfo : EIATTR_MERCURY_ISA_VERSION
	.align		4
        /*0024*/ 	.byte	0x03, 0x5f
        /*0026*/ 	.short	0x0101


	//----- nvinfo : EIATTR_COOP_GROUP_MASK_REGIDS
	.align		4
        /*0028*/ 	.byte	0x04, 0x29
        /*002a*/ 	.short	(.L_22 - .L_21)


	//   ....[0]....
.L_21:
        /*002c*/ 	.word	0xffffffff


	//   ....[1]....
        /*0030*/ 	.word	0xffffffff


	//   ....[2]....
        /*0034*/ 	.word	0xffffffff


	//   ....[3]....
        /*0038*/ 	.word	0xffffffff


	//----- nvinfo : EIATTR_COOP_GROUP_INSTR_OFFSETS
	.align		4
.L_22:
        /*003c*/ 	.byte	0x04, 0x28
        /*003e*/ 	.short	(.L_24 - .L_23)


	//   ....[0]....
.L_23:
        /*0040*/ 	.word	0x00000070


	//   ....[1]....
        /*0044*/ 	.word	0x00000080


	//   ....[2]....
        /*0048*/ 	.word	0x00000140


	//   ....[3]....
        /*004c*/ 	.word	0x000006c0


	//----- nvinfo : EIATTR_MBARRIER_INSTR_OFFSETS
	.align		4
.L_24:
        /*0050*/ 	.byte	0x04, 0x39
        /*0052*/ 	.short	(.L_26 - .L_25)


	//   ....[0]....
.L_25:
        /*0054*/ 	.word	0x000002f0
        /*0058*/ 	.word	0x000000ff
        /*005c*/ 	.word	0x00032000
        /*0060*/ 	.short	0x0100
        /*0062*/ 	.byte	0x08
	.zero		1


	//   ....[1]....
        /*0064*/ 	.word	0x00000300
        /*0068*/ 	.word	0x000000ff
        /*006c*/ 	.word	0x00032028
        /*0070*/ 	.short	0x0100
        /*0072*/ 	.byte	0x08
	.zero		1


	//   ....[2]....
        /*0074*/ 	.word	0x00000310
        /*0078*/ 	.word	0x000000ff
        /*007c*/ 	.word	0x00032008
        /*0080*/ 	.short	0x0100
        /*0082*/ 	.byte	0x08
	.zero		1


	//   ....[3]....
        /*0084*/ 	.word	0x00000320
        /*0088*/ 	.word	0x000000ff
        /*008c*/ 	.word	0x00032030
        /*0090*/ 	.short	0x0100
        /*0092*/ 	.byte	0x08
	.zero		1


	//   ....[4]....
        /*0094*/ 	.word	0x00000330
        /*0098*/ 	.word	0x000000ff
        /*009c*/ 	.word	0x00032010
        /*00a0*/ 	.short	0x0100
        /*00a2*/ 	.byte	0x08
	.zero		1


	//   ....[5]....
        /*00a4*/ 	.word	0x00000340
        /*00a8*/ 	.word	0x000000ff
        /*00ac*/ 	.word	0x00032038
        /*00b0*/ 	.short	0x0100
        /*00b2*/ 	.byte	0x08
	.zero		1


	//   ....[6]....
        /*00b4*/ 	.word	0x00000350
        /*00b8*/ 	.word	0x000000ff
        /*00bc*/ 	.word	0x00032018
        /*00c0*/ 	.short	0x0100
        /*00c2*/ 	.byte	0x08
	.zero		1


	//   ....[7]....
        /*00c4*/ 	.word	0x00000360
        /*00c8*/ 	.word	0x000000ff
        /*00cc*/ 	.word	0x00032040
        /*00d0*/ 	.short	0x0100
        /*00d2*/ 	.byte	0x08
	.zero		1


	//   ....[8]....
        /*00d4*/ 	.word	0x00000370
        /*00d8*/ 	.word	0x000000ff
        /*00dc*/ 	.word	0x00032020
        /*00e0*/ 	.short	0x0100
        /*00e2*/ 	.byte	0x08
	.zero		1


	//   ....[9]....
        /*00e4*/ 	.word	0x00000380
        /*00e8*/ 	.word	0x000000ff
        /*00ec*/ 	.word	0x00032048
        /*00f0*/ 	.short	0x0100
        /*00f2*/ 	.byte	0x08
	.zero		1


	//   ....[10]....
        /*00f4*/ 	.word	0x00000f10
        /*00f8*/ 	.word	0x00000006
        /*00fc*/ 	.word	0x00032000
        /*0100*/ 	.short	0x010a
        /*0102*/ 	.byte	0x3f
	.zero		1


	//   ....[11]....
        /*0104*/ 	.word	0x000015b0
        /*0108*/ 	.word	0x00000008
        /*010c*/ 	.word	0x00032000
        /*0110*/ 	.short	0x010a
        /*0112*/ 	.byte	0x3f
	.zero		1


	//   ....[12]....
        /*0114*/ 	.word	0x00001b00
        /*0118*/ 	.word	0x00000007
        /*011c*/ 	.word	0x00000000
        /*0120*/ 	.short	0x0101
        /*0122*/ 	.byte	0x3f
	.zero		1


	//   ....[13]....
        /*0124*/ 	.word	0x00001d30
        /*0128*/ 	.word	0x00000003
        /*012c*/ 	.word	0x00000000
        /*0130*/ 	.short	0x0101
        /*0132*/ 	.byte	0x3f
	.zero		1


	//   ....[14]....
        /*0134*/ 	.word	0x0000c250
        /*0138*/ 	.word	0x0000000e
        /*013c*/ 	.word	0x00032028
        /*0140*/ 	.short	0x010a
        /*0142*/ 	.byte	0x3f
	.zero		1


	//   ....[15]....
        /*0144*/ 	.word	0x0000c920
        /*0148*/ 	.word	0x00000004
        /*014c*/ 	.word	0x00000000
        /*0150*/ 	.short	0x010a
        /*0152*/ 	.byte	0x3f
	.zero		1


	//   ....[16]....
        /*0154*/ 	.word	0x0000c9d0
        /*0158*/ 	.word	0x00000000
        /*015c*/ 	.word	0x00000000
        /*0160*/ 	.short	0x010a
        /*0162*/ 	.byte	0x3f
	.zero		1


	//   ....[17]....
        /*0164*/ 	.word	0x0000ca80
        /*0168*/ 	.word	0x00000000
        /*016c*/ 	.word	0x00000000
        /*0170*/ 	.short	0x010a
        /*0172*/ 	.byte	0x3f
	.zero		1


	//   ....[18]....
        /*0174*/ 	.word	0x0000cb30
        /*0178*/ 	.word	0x00000000
        /*017c*/ 	.word	0x00000000
        /*0180*/ 	.short	0x010a
        /*0182*/ 	.byte	0x3f
	.zero		1


	//   ....[19]....
        /*0184*/ 	.word	0x0000cbe0
        /*0188*/ 	.word	0x00000003
        /*018c*/ 	.word	0x00000000
        /*0190*/ 	.short	0x010a
        /*0192*/ 	.byte	0x3f
	.zero		1


	//----- nvinfo : EIATTR_NUM_MBARRIERS
	.align		4
.L_26:
        /*0194*/ 	.byte	0x03, 0x38
        /*0196*/ 	.short	0x000a


	//----- nvinfo : EIATTR_EXIT_INSTR_OFFSETS
	.align		4
        /*0198*/ 	.byte	0x04, 0x1c
        /*019a*/ 	.short	(.L_28 - .L_27)


	//   ....[0]....
.L_27:
        /*019c*/ 	.word	0x00000a40


	//   ....[1]....
        /*01a0*/ 	.word	0x00001e90


	//   ....[2]....
        /*01a4*/ 	.word	0x00008dd0


	//   ....[3]....
        /*01a8*/ 	.word	0x00008e00


	//   ....[4]....
        /*01ac*/ 	.word	0x0000c010


	//   ....[5]....
        /*01b0*/ 	.word	0x0000c040


	//   ....[6]....
        /*01b4*/ 	.word	0x0000c060


	//   ....[7]....
        /*01b8*/ 	.word	0x0000c810


	//   ....[8]....
        /*01bc*/ 	.word	0x0000cc10


	//----- nvinfo : EIATTR_MAX_THREADS
	.align		4
.L_28:
        /*01c0*/ 	.byte	0x04, 0x05
        /*01c2*/ 	.short	(.L_30 - .L_29)
.L_29:
        /*01c4*/ 	.word	0x00000100
        /*01c8*/ 	.word	0x00000001
        /*01cc*/ 	.word	0x00000001


	//----- nvinfo : EIATTR_CRS_STACK_SIZE
	.align		4
.L_30:
        /*01d0*/ 	.byte	0x04, 0x1e
        /*01d2*/ 	.short	(.L_32 - .L_31)
.L_31:
        /*01d4*/ 	.word	0x00000000


	//----- nvinfo : EIATTR_CBANK_PARAM_SIZE
	.align		4
.L_32:
        /*01d8*/ 	.byte	0x03, 0x19
        /*01da*/ 	.short	0x03f0


	//----- nvinfo : EIATTR_PARAM_CBANK
	.align		4
        /*01dc*/ 	.byte	0x04, 0x0a
        /*01de*/ 	.short	(.L_34 - .L_33)
	.align		4
.L_33:
        /*01e0*/ 	.word	index@(.nv.constant0._ZN7cutlass13device_kernelINS_4conv6kernel13ConvUniversalINS1_16ConvProblemShapeILNS1_8OperatorE0ELi2EEENS1_10collective14CollectiveConvINS1_46MainloopSm90TmaGmmaWarpSpecializedImplicitGemmILS5_0ELi5ELi2EN4cute5tupleIJNSA_1CILi2EEENSC_ILi1EEESE_EEENS1_36KernelImplicitTmaWarpSpecializedSm90ELi1EEENSB_IJNSC_ILi256EEENSC_ILi64EEENSB_IJNSC_ILi32EEEEEEEEENS_10tfloat32_tESN_NSA_8TiledMMAINSA_8MMA_AtomIJNSA_4SM904GMMA29MMA_64x64x8_F32TF32TF32_SS_TNILNSR_7ScaleInE1ELST_1EEEEEENSA_6LayoutINSB_IJSE_SE_SE_EEENSB_IJNSC_ILi0EEESY_SY_EEEEENSB_IJNSA_10UnderscoreES11_S11_EEEEENS7_6detail26Sm90ImplicitGemmTileTraitsINSA_20SM90_TMA_LOAD_IM2COLENSA_14ComposedLayoutINSA_7SwizzleILi3ELi4ELi3EEENSA_18smem_ptr_flag_bitsILi32EEENSW_INSB_IJNSB_IJNSC_ILi8EEESK_EEENSB_IJSK_SE_EEENSB_IJSE_NSC_ILi5EEEEEEEEENSB_IJNSB_IJSK_SI_EEENSB_IJSE_SY_EEENSB_IJSY_NSC_ILi8192EEEEEEEEEEEEEvEENS15_INSA_23SM90_TMA_LOAD_MULTICASTENS17_IS19_S1B_NSW_INSB_IJNSB_IJS1C_S1C_EEES1E_S1G_EEENSB_IJS1I_S1J_NSB_IJSY_NSC_ILi2048EEEEEEEEEEEEEvEEEENS_8epilogue10collective6detail29Sm90TmaWarpSpecializedAdapterINS21_15DefaultEpilogueISN_NSB_IJNSB_IJlllEEESE_SY_EEES26_NS20_6thread17LinearCombinationISN_Li1EffLNS27_9ScaleType4KindE0ELNS_15FloatRoundStyleE2ESN_EENS_4gemm15EpilogueDefaultEEEEEvvEEEEvNT_6ParamsE)
        /*01e4*/ 	.short	0x0210
        /*01e6*/ 	.short	0x03f0


	//----- nvinfo : EIATTR_SW_WAR
	.align		4
.L_34:
        /*01e8*/ 	.byte	0x04, 0x36
        /*01ea*/ 	.short	(.L_36 - .L_35)
.L_35:
        /*01ec*/ 	.word	0x00000008
.L_36:


//--------------------- .nv.callgraph             --------------------------
	.section	.nv.callgraph,"",@"SHT_CUDA_CALLGRAPH"
	.align	4
	.sectionentsize	8
	.align		4
        /*0000*/ 	.word	0x00000000
	.align		4
        /*0004*/ 	.word	0xffffffff
	.align		4
        /*0008*/ 	.word	0x00000000
	.align		4
        /*000c*/ 	.word	0xfffffffe
	.align		4
        /*0010*/ 	.word	0x00000000
	.align		4
        /*0014*/ 	.word	0xfffffffd
	.align		4
        /*0018*/ 	.word	0x00000000
	.align		4
        /*001c*/ 	.word	0xfffffffc


//--------------------- .nv.constant4             --------------------------
	.section	.nv.constant4,"a",@progbits
	.align	8
	.align		8
.nv.constant4:
        /*0000*/ 	.dword	_ZN39_INTERNAL_76b445a5_4_k_cu_7ebc99fd_29084cuda3std3__45__cpo5beginE
	.align		8
        /*0008*/ 	.dword	_ZN39_INTERNAL_76b445a5_4_k_cu_7ebc99fd_29084cuda3std3__45__cpo3endE
	.align		8
        /*0010*/ 	.dword	_ZN39_INTERNAL_76b445a5_4_k_cu_7ebc99fd_29084cuda3std3__45__cpo6cbeginE
	.align		8
        /*0018*/ 	.dword	_ZN39_INTERNAL_76b445a5_4_k_cu_7ebc99fd_29084cuda3std3__45__cpo4cendE
	.align		8
        /*0020*/ 	.dword	_ZN39_INTERNAL_76b445a5_4_k_cu_7ebc99fd_29084cuda3std3__441_GLOBAL__N__76b445a5_4_k_cu_7ebc99fd_29086ignoreE
	.align		8
        /*0028*/ 	.dword	_ZN39_INTERNAL_76b445a5_4_k_cu_7ebc99fd_29084cuda3std3__419piecewise_constructE
	.align		8
        /*0030*/ 	.dword	_ZN39_INTERNAL_76b445a5_4_k_cu_7ebc99fd_29084cuda3std3__48in_placeE
	.align		8
        /*0038*/ 	.dword	_ZN39_INTERNAL_76b445a5_4_k_cu_7ebc99fd_29084cuda3std6ranges3__45__cpo4swapE
	.align		8
        /*0040*/ 	.dword	_ZN39_INTERNAL_76b445a5_4_k_cu_7ebc99fd_29084cuda3std6ranges3__45__cpo9iter_moveE
	.align		8
        /*0048*/ 	.dword	_ZN39_INTERNAL_76b445a5_4_k_cu_7ebc99fd_29084cute7productE
	.align		8
        /*0050*/ 	.dword	_ZN39_INTERNAL_76b445a5_4_k_cu_7ebc99fd_29084cute1_E


//--------------------- .text._ZN7cutlass13device_kernelINS_4conv6kernel13ConvUniversalINS1_16ConvProblemShapeILNS1_8OperatorE0ELi2EEENS1_10collective14CollectiveConvINS1_46MainloopSm90TmaGmmaWarpSpecializedImplicitGemmILS5_0ELi5ELi2EN4cute5tupleIJNSA_1CILi2EEENSC_ILi1EEESE_EEENS1_36KernelImplicitTmaWarpSpecializedSm90ELi1EEENSB_IJNSC_ILi256EEENSC_ILi64EEENSB_IJNSC_ILi32EEEEEEEEENS_10tfloat32_tESN_NSA_8TiledMMAINSA_8MMA_AtomIJNSA_4SM904GMMA29MMA_64x64x8_F32TF32TF32_SS_TNILNSR_7ScaleInE1ELST_1EEEEEENSA_6LayoutINSB_IJSE_SE_SE_EEENSB_IJNSC_ILi0EEESY_SY_EEEEENSB_IJNSA_10UnderscoreES11_S11_EEEEENS7_6detail26Sm90ImplicitGemmTileTraitsINSA_20SM90_TMA_LOAD_IM2COLENSA_14ComposedLayoutINSA_7SwizzleILi3ELi4ELi3EEENSA_18smem_ptr_flag_bitsILi32EEENSW_INSB_IJNSB_IJNSC_ILi8EEESK_EEENSB_IJSK_SE_EEENSB_IJSE_NSC_ILi5EEEEEEEEENSB_IJNSB_IJSK_SI_EEENSB_IJSE_SY_EEENSB_IJSY_NSC_ILi8192EEEEEEEEEEEEEvEENS15_INSA_23SM90_TMA_LOAD_MULTICASTENS17_IS19_S1B_NSW_INSB_IJNSB_IJS1C_S1C_EEES1E_S1G_EEENSB_IJS1I_S1J_NSB_IJSY_NSC_ILi2048EEEEEEEEEEEEEvEEEENS_8epilogue10collective6detail29Sm90TmaWarpSpecializedAdapterINS21_15DefaultEpilogueISN_NSB_IJNSB_IJlllEEESE_SY_EEES26_NS20_6thread17LinearCombinationISN_Li1EffLNS27_9ScaleType4KindE0ELNS_15FloatRoundStyleE2ESN_EENS_4gemm15EpilogueDefaultEEEEEvvEEEEvNT_6ParamsE --------------------------
	.section	.text._ZN7cutlass13device_kernelINS_4conv6kernel13ConvUniversalINS1_16ConvProblemShapeILNS1_8OperatorE0ELi2EEENS1_10collective14CollectiveConvINS1_46MainloopSm90TmaGmmaWarpSpecializedImplicitGemmILS5_0ELi5ELi2EN4cute5tupleIJNSA_1CILi2EEENSC_ILi1EEESE_EEENS1_36KernelImplicitTmaWarpSpecializedSm90ELi1EEENSB_IJNSC_ILi256EEENSC_ILi64EEENSB_IJNSC_ILi32EEEEEEEEENS_10tfloat32_tESN_NSA_8TiledMMAINSA_8MMA_AtomIJNSA_4SM904GMMA29MMA_64x64x8_F32TF32TF32_SS_TNILNSR_7ScaleInE1ELST_1EEEEEENSA_6LayoutINSB_IJSE_SE_SE_EEENSB_IJNSC_ILi0EEESY_SY_EEEEENSB_IJNSA_10UnderscoreES11_S11_EEEEENS7_6detail26Sm90ImplicitGemmTileTraitsINSA_20SM90_TMA_LOAD_IM2COLENSA_14ComposedLayoutINSA_7SwizzleILi3ELi4ELi3EEENSA_18smem_ptr_flag_bitsILi32EEENSW_INSB_IJNSB_IJNSC_ILi8EEESK_EEENSB_IJSK_SE_EEENSB_IJSE_NSC_ILi5EEEEEEEEENSB_IJNSB_IJSK_SI_EEENSB_IJSE_SY_EEENSB_IJSY_NSC_ILi8192EEEEEEEEEEEEEvEENS15_INSA_23SM90_TMA_LOAD_MULTICASTENS17_IS19_S1B_NSW_INSB_IJNSB_IJS1C_S1C_EEES1E_S1G_EEENSB_IJS1I_S1J_NSB_IJSY_NSC_ILi2048EEEEEEEEEEEEEvEEEENS_8epilogue10collective6detail29Sm90TmaWarpSpecializedAdapterINS21_15DefaultEpilogueISN_NSB_IJNSB_IJlllEEESE_SY_EEES26_NS20_6thread17LinearCombinationISN_Li1EffLNS27_9ScaleType4KindE0ELNS_15FloatRoundStyleE2ESN_EENS_4gemm15EpilogueDefaultEEEEEvvEEEEvNT_6ParamsE,"ax",@progbits
	.align	128
.text._ZN7cutlass13device_kernelINS_4conv6kernel13ConvUniversalINS1_16ConvProblemShapeILNS1_8OperatorE0ELi2EEENS1_10collective14CollectiveConvINS1_46MainloopSm90TmaGmmaWarpSpecializedImplicitGemmILS5_0ELi5ELi2EN4cute5tupleIJNSA_1CILi2EEENSC_ILi1EEESE_EEENS1_36KernelImplicitTmaWarpSpecializedSm90ELi1EEENSB_IJNSC_ILi256EEENSC_ILi64EEENSB_IJNSC_ILi32EEEEEEEEENS_10tfloat32_tESN_NSA_8TiledMMAINSA_8MMA_AtomIJNSA_4SM904GMMA29MMA_64x64x8_F32TF32TF32_SS_TNILNSR_7ScaleInE1ELST_1EEEEEENSA_6LayoutINSB_IJSE_SE_SE_EEENSB_IJNSC_ILi0EEESY_SY_EEEEENSB_IJNSA_10UnderscoreES11_S11_EEEEENS7_6detail26Sm90ImplicitGemmTileTraitsINSA_20SM90_TMA_LOAD_IM2COLENSA_14ComposedLayoutINSA_7SwizzleILi3ELi4ELi3EEENSA_18smem_ptr_flag_bitsILi32EEENSW_INSB_IJNSB_IJNSC_ILi8EEESK_EEENSB_IJSK_SE_EEENSB_IJSE_NSC_ILi5EEEEEEEEENSB_IJNSB_IJSK_SI_EEENSB_IJSE_SY_EEENSB_IJSY_NSC_ILi8192EEEEEEEEEEEEEvEENS15_INSA_23SM90_TMA_LOAD_MULTICASTENS17_IS19_S1B_NSW_INSB_IJNSB_IJS1C_S1C_EEES1E_S1G_EEENSB_IJS1I_S1J_NSB_IJSY_NSC_ILi2048EEEEEEEEEEEEEvEEEENS_8epilogue10collective6detail29Sm90TmaWarpSpecializedAdapterINS21_15DefaultEpilogueISN_NSB_IJNSB_IJlllEEESE_SY_EEES26_NS20_6thread17LinearCombinationISN_Li1EffLNS27_9ScaleType4KindE0ELNS_15FloatRoundStyleE2ESN_EENS_4gemm15EpilogueDefaultEEEEEvvEEEEvNT_6ParamsE:
        .type           _ZN7cutlass13device_kernelINS_4conv6kernel13ConvUniversalINS1_16ConvProblemShapeILNS1_8OperatorE0ELi2EEENS1_10collective14CollectiveConvINS1_46MainloopSm90TmaGmmaWarpSpecializedImplicitGemmILS5_0ELi5ELi2EN4cute5tupleIJNSA_1CILi2EEENSC_ILi1EEESE_EEENS1_36KernelImplicitTmaWarpSpecializedSm90ELi1EEENSB_IJNSC_ILi256EEENSC_ILi64EEENSB_IJNSC_ILi32EEEEEEEEENS_10tfloat32_tESN_NSA_8TiledMMAINSA_8MMA_AtomIJNSA_4SM904GMMA29MMA_64x64x8_F32TF32TF32_SS_TNILNSR_7ScaleInE1ELST_1EEEEEENSA_6LayoutINSB_IJSE_SE_SE_EEENSB_IJNSC_ILi0EEESY_SY_EEEEENSB_IJNSA_10UnderscoreES11_S11_EEEEENS7_6detail26Sm90ImplicitGemmTileTraitsINSA_20SM90_TMA_LOAD_IM2COLENSA_14ComposedLayoutINSA_7SwizzleILi3ELi4ELi3EEENSA_18smem_ptr_flag_bitsILi32EEENSW_INSB_IJNSB_IJNSC_ILi8EEESK_EEENSB_IJSK_SE_EEENSB_IJSE_NSC_ILi5EEEEEEEEENSB_IJNSB_IJSK_SI_EEENSB_IJSE_SY_EEENSB_IJSY_NSC_ILi8192EEEEEEEEEEEEEvEENS15_INSA_23SM90_TMA_LOAD_MULTICASTENS17_IS19_S1B_NSW_INSB_IJNSB_IJS1C_S1C_EEES1E_S1G_EEENSB_IJS1I_S1J_NSB_IJSY_NSC_ILi2048EEEEEEEEEEEEEvEEEENS_8epilogue10collective6detail29Sm90TmaWarpSpecializedAdapterINS21_15DefaultEpilogueISN_NSB_IJNSB_IJlllEEESE_SY_EEES26_NS20_6thread17LinearCombinationISN_Li1EffLNS27_9ScaleType4KindE0ELNS_15FloatRoundStyleE2ESN_EENS_4gemm15EpilogueDefaultEEEEEvvEEEEvNT_6ParamsE,@function
        .size           _ZN7cutlass13device_kernelINS_4conv6kernel13ConvUniversalINS1_16ConvProblemShapeILNS1_8OperatorE0ELi2EEENS1_10collective14CollectiveConvINS1_46MainloopSm90TmaGmmaWarpSpecializedImplicitGemmILS5_0ELi5ELi2EN4cute5tupleIJNSA_1CILi2EEENSC_ILi1EEESE_EEENS1_36KernelImplicitTmaWarpSpecializedSm90ELi1EEENSB_IJNSC_ILi256EEENSC_ILi64EEENSB_IJNSC_ILi32EEEEEEEEENS_10tfloat32_tESN_NSA_8TiledMMAINSA_8MMA_AtomIJNSA_4SM904GMMA29MMA_64x64x8_F32TF32TF32_SS_TNILNSR_7ScaleInE1ELST_1EEEEEENSA_6LayoutINSB_IJSE_SE_SE_EEENSB_IJNSC_ILi0EEESY_SY_EEEEENSB_IJNSA_10UnderscoreES11_S11_EEEEENS7_6detail26Sm90ImplicitGemmTileTraitsINSA_20SM90_TMA_LOAD_IM2COLENSA_14ComposedLayoutINSA_7SwizzleILi3ELi4ELi3EEENSA_18smem_ptr_flag_bitsILi32EEENSW_INSB_IJNSB_IJNSC_ILi8EEESK_EEENSB_IJSK_SE_EEENSB_IJSE_NSC_ILi5EEEEEEEEENSB_IJNSB_IJSK_SI_EEENSB_IJSE_SY_EEENSB_IJSY_NSC_ILi8192EEEEEEEEEEEEEvEENS15_INSA_23SM90_TMA_LOAD_MULTICASTENS17_IS19_S1B_NSW_INSB_IJNSB_IJS1C_S1C_EEES1E_S1G_EEENSB_IJS1I_S1J_NSB_IJSY_NSC_ILi2048EEEEEEEEEEEEEvEEEENS_8epilogue10collective6detail29Sm90TmaWarpSpecializedAdapterINS21_15DefaultEpilogueISN_NSB_IJNSB_IJlllEEESE_SY_EEES26_NS20_6thread17LinearCombinationISN_Li1EffLNS27_9ScaleType4KindE0ELNS_15FloatRoundStyleE2ESN_EENS_4gemm15EpilogueDefaultEEEEEvvEEEEvNT_6ParamsE,(.L_x_260 - _ZN7cutlass13device_kernelINS_4conv6kernel13ConvUniversalINS1_16ConvProblemShapeILNS1_8OperatorE0ELi2EEENS1_10collective14CollectiveConvINS1_46MainloopSm90TmaGmmaWarpSpecializedImplicitGemmILS5_0ELi5ELi2EN4cute5tupleIJNSA_1CILi2EEENSC_ILi1EEESE_EEENS1_36KernelImplicitTmaWarpSpecializedSm90ELi1EEENSB_IJNSC_ILi256EEENSC_ILi64EEENSB_IJNSC_ILi32EEEEEEEEENS_10tfloat32_tESN_NSA_8TiledMMAINSA_8MMA_AtomIJNSA_4SM904GMMA29MMA_64x64x8_F32TF32TF32_SS_TNILNSR_7ScaleInE1ELST_1EEEEEENSA_6LayoutINSB_IJSE_SE_SE_EEENSB_IJNSC_ILi0EEESY_SY_EEEEENSB_IJNSA_10UnderscoreES11_S11_EEEEENS7_6detail26Sm90ImplicitGemmTileTraitsINSA_20SM90_TMA_LOAD_IM2COLENSA_14ComposedLayoutINSA_7SwizzleILi3ELi4ELi3EEENSA_18smem_ptr_flag_bitsILi32EEENSW_INSB_IJNSB_IJNSC_ILi8EEESK_EEENSB_IJSK_SE_EEENSB_IJSE_NSC_ILi5EEEEEEEEENSB_IJNSB_IJSK_SI_EEENSB_IJSE_SY_EEENSB_IJSY_NSC_ILi8192EEEEEEEEEEEEEvEENS15_INSA_23SM90_TMA_LOAD_MULTICASTENS17_IS19_S1B_NSW_INSB_IJNSB_IJS1C_S1C_EEES1E_S1G_EEENSB_IJS1I_S1J_NSB_IJSY_NSC_ILi2048EEEEEEEEEEEEEvEEEENS_8epilogue10collective6detail29Sm90TmaWarpSpecializedAdapterINS21_15DefaultEpilogueISN_NSB_IJNSB_IJlllEEESE_SY_EEES26_NS20_6thread17LinearCombinationISN_Li1EffLNS27_9ScaleType4KindE0ELNS_15FloatRoundStyleE2ESN_EENS_4gemm15EpilogueDefaultEEEEEvvEEEEvNT_6ParamsE)
        .other          _ZN7cutlass13device_kernelINS_4conv6kernel13ConvUniversalINS1_16ConvProblemShapeILNS1_8OperatorE0ELi2EEENS1_10collective14CollectiveConvINS1_46MainloopSm90TmaGmmaWarpSpecializedImplicitGemmILS5_0ELi5ELi2EN4cute5tupleIJNSA_1CILi2EEENSC_ILi1EEESE_EEENS1_36KernelImplicitTmaWarpSpecializedSm90ELi1EEENSB_IJNSC_ILi256EEENSC_ILi64EEENSB_IJNSC_ILi32EEEEEEEEENS_10tfloat32_tESN_NSA_8TiledMMAINSA_8MMA_AtomIJNSA_4SM904GMMA29MMA_64x64x8_F32TF32TF32_SS_TNILNSR_7ScaleInE1ELST_1EEEEEENSA_6LayoutINSB_IJSE_SE_SE_EEENSB_IJNSC_ILi0EEESY_SY_EEEEENSB_IJNSA_10UnderscoreES11_S11_EEEEENS7_6detail26Sm90ImplicitGemmTileTraitsINSA_20SM90_TMA_LOAD_IM2COLENSA_14ComposedLayoutINSA_7SwizzleILi3ELi4ELi3EEENSA_18smem_ptr_flag_bitsILi32EEENSW_INSB_IJNSB_IJNSC_ILi8EEESK_EEENSB_IJSK_SE_EEENSB_IJSE_NSC_ILi5EEEEEEEEENSB_IJNSB_IJSK_SI_EEENSB_IJSE_SY_EEENSB_IJSY_NSC_ILi8192EEEEEEEEEEEEEvEENS15_INSA_23SM90_TMA_LOAD_MULTICASTENS17_IS19_S1B_NSW_INSB_IJNSB_IJS1C_S1C_EEES1E_S1G_EEENSB_IJS1I_S1J_NSB_IJSY_NSC_ILi2048EEEEEEEEEEEEEvEEEENS_8epilogue10collective6detail29Sm90TmaWarpSpecializedAdapterINS21_15DefaultEpilogueISN_NSB_IJNSB_IJlllEEESE_SY_EEES26_NS20_6thread17LinearCombinationISN_Li1EffLNS27_9ScaleType4KindE0ELNS_15FloatRoundStyleE2ESN_EENS_4gemm15EpilogueDefaultEEEEEvvEEEEvNT_6ParamsE,@"STO_CUDA_ENTRY STV_DEFAULT"
_ZN7cutlass13device_kernelINS_4conv6kernel13ConvUniversalINS1_16ConvProblemShapeILNS1_8OperatorE0ELi2EEENS1_10collective14CollectiveConvINS1_46MainloopSm90TmaGmmaWarpSpecializedImplicitGemmILS5_0ELi5ELi2EN4cute5tupleIJNSA_1CILi2EEENSC_ILi1EEESE_EEENS1_36KernelImplicitTmaWarpSpecializedSm90ELi1EEENSB_IJNSC_ILi256EEENSC_ILi64EEENSB_IJNSC_ILi32EEEEEEEEENS_10tfloat32_tESN_NSA_8TiledMMAINSA_8MMA_AtomIJNSA_4SM904GMMA29MMA_64x64x8_F32TF32TF32_SS_TNILNSR_7ScaleInE1ELST_1EEEEEENSA_6LayoutINSB_IJSE_SE_SE_EEENSB_IJNSC_ILi0EEESY_SY_EEEEENSB_IJNSA_10UnderscoreES11_S11_EEEEENS7_6detail26Sm90ImplicitGemmTileTraitsINSA_20SM90_TMA_LOAD_IM2COLENSA_14ComposedLayoutINSA_7SwizzleILi3ELi4ELi3EEENSA_18smem_ptr_flag_bitsILi32EEENSW_INSB_IJNSB_IJNSC_ILi8EEESK_EEENSB_IJSK_SE_EEENSB_IJSE_NSC_ILi5EEEEEEEEENSB_IJNSB_IJSK_SI_EEENSB_IJSE_SY_EEENSB_IJSY_NSC_ILi8192EEEEEEEEEEEEEvEENS15_INSA_23SM90_TMA_LOAD_MULTICASTENS17_IS19_S1B_NSW_INSB_IJNSB_IJS1C_S1C_EEES1E_S1G_EEENSB_IJS1I_S1J_NSB_IJSY_NSC_ILi2048EEEEEEEEEEEEEvEEEENS_8epilogue10collective6detail29Sm90TmaWarpSpecializedAdapterINS21_15DefaultEpilogueISN_NSB_IJNSB_IJlllEEESE_SY_EEES26_NS20_6thread17LinearCombinationISN_Li1EffLNS27_9ScaleType4KindE0ELNS_15FloatRoundStyleE2ESN_EENS_4gemm15EpilogueDefaultEEEEEvvEEEEvNT_6ParamsE:
[----:B------:R-:W-:Y:S01]  /*0000*/  LDC R1, c[0x0][0x28] ;  /* 0x00000a00ff017b82 */ /* 0x000fe20000000800 */
[----:B------:R-:W0:Y:S01]  /*0010*/  S2R R9, SR_TID.X ;  /* 0x0000000000097919 */ /* 0x000e220000002100 */
[----:B------:R-:W-:Y:S01]  /*0020*/  ELECT P0, URZ, PT ;  /* 0x00000000003f782f */ /* 0x000fe20003800000 */
[----:B------:R-:W-:Y:S01]  /*0030*/  BSSY B0, `(.L_x_0) ;  /* 0x0000010000007945 */ /* 0x000fe20003800000 */
[----:B------:R-:W1:Y:S01]  /*0040*/  S2R R10, SR_CTAID.X ;  /* 0x00000000000a7919 */ /* 0x000e620000002500 */
[--C-:B0-----:R-:W-:Y:S02]  /*0050*/  SHF.R.U32.HI R0, RZ, 0x5, R9.reuse ;  /* 0x00000005ff007819 */ /* 0x101fe40000011609 */
[----:B------:R-:W-:-:S03]  /*0060*/  SHF.R.U32.HI R3, RZ, 0x7, R9 ;  /* 0x00000007ff037819 */ /* 0x000fc60000011609 */
[----:B------:R-:W0:Y:S04]  /*0070*/  SHFL.IDX PT, R2, R0, RZ, 0x1f ;  /* 0x00001fff00027589 */ /* 0x000e2800000e0000 */
[----:B------:R2:W3:Y:S01]  /*0080*/  SHFL.IDX PT, R8, R3, RZ, 0x1f ;  /* 0x00001fff03087589 */ /* 0x0004e200000e0000 */
[----:B0-----:R-:W-:-:S13]  /*0090*/  ISETP.NE.OR P0, PT, R2, RZ, !P0 ;  /* 0x000000ff0200720c */ /* 0x001fda0004705670 */
[----:B-123--:R-:W-:Y:S05]  /*00a0*/  @P0 BRA `(.L_x_1) ;  /* 0x0000000000200947 */ /* 0x00efea0003800000 */
[----:B------:R-:W-:Y:S02]  /*00b0*/  ULDC.64 UR4, c[0x0][0x198] ;  /* 0x0000660000047ab9 */ /* 0x000fe40000000a00 */
[----:B------:R-:W-:Y:S02]  /*00c0*/  UIADD3 UR6, UP0, UR4, 0xf0, URZ ;  /* 0x000000f004067890 */ /* 0x000fe4000ff1e03f */
[----:B------:R-:W-:Y:S02]  /*00d0*/  UIADD3 UR4, UP1, UR4, 0x1f0, URZ ;  /* 0x000001f004047890 */ /* 0x000fe4000ff3e03f */
[----:B------:R-:W-:Y:S02]  /*00e0*/  UIADD3.X UR7, URZ, UR5, URZ, UP0, !UPT ;  /* 0x000000053f077290 */ /* 0x000fe400087fe43f */
[----:B------:R-:W-:-:S07]  /*00f0*/  UIADD3.X UR5, URZ, UR5, URZ, UP1, !UPT ;  /* 0x000000053f057290 */ /* 0x000fce0008ffe43f */
[----:B------:R0:W-:Y:S02]  /*0100*/  UTMACCTL.PF [UR6] ;  /* 0x00000000060079b9 */ /* 0x0001e40008040000 */
[----:B------:R0:W-:Y:S02]  /*0110*/  UTMACCTL.PF [UR4] ;  /* 0x00000000040079b9 */ /* 0x0001e40008040000 */
[----:B0-----:R-:W-:Y:S01]  /*0120*/  NOP ;  /* 0x0000000000007918 */ /* 0x001fe20000000000 */
.L_x_1:
[----:B------:R-:W-:Y:S05]  /*0130*/  BSYNC B0 ;  /* 0x0000000000007941 */ /* 0x000fea0003800000 */
.L_x_0:
[----:B------:R-:W0:Y:S01]  /*0140*/  SHFL.IDX PT, R0, R0, RZ, 0x1f ;  /* 0x00001fff00007589 */ /* 0x000e2200000e0000 */
[----:B------:R-:W-:Y:S02]  /*0150*/  SHF.R.S32.HI R4, RZ, 0x1f, R9 ;  /* 0x0000001fff047819 */ /* 0x000fe40000011409 */
[----:B------:R-:W-:Y:S01]  /*0160*/  I2FP.F32.U32 R6, R10 ;  /* 0x0000000a00067245 */ /* 0x000fe20000201000 */
[----:B------:R-:W1:Y:S01]  /*0170*/  S2R R13, SR_CTAID.Y ;  /* 0x00000000000d7919 */ /* 0x000e620000002600 */
[----:B------:R-:W-:-:S04]  /*0180*/  LEA.HI R4, R4, R9, RZ, 0x7 ;  /* 0x0000000904047211 */ /* 0x000fc800078f38ff */
[----:B------:R-:W-:-:S05]  /*0190*/  LOP3.LUT R4, R4, 0xffffff80, RZ, 0xc0, !PT ;  /* 0xffffff8004047812 */ /* 0x000fca00078ec0ff */
[----:B------:R-:W-:-:S05]  /*01a0*/  IMAD.IADD R12, R9, 0x1, -R4 ;  /* 0x00000001090c7824 */ /* 0x000fca00078e0a04 */
[----:B------:R-:W-:-:S04]  /*01b0*/  SHF.R.S32.HI R3, RZ, 0x1f, R12 ;  /* 0x0000001fff037819 */ /* 0x000fc8000001140c */
[----:B------:R-:W-:Y:S02]  /*01c0*/  LEA.HI R3, R3, R12, RZ, 0x3 ;  /* 0x0000000c03037211 */ /* 0x000fe400078f18ff */
[----:B0-----:R-:W-:Y:S02]  /*01d0*/  ISETP.NE.AND P0, PT, R0, RZ, PT ;  /* 0x000000ff0000720c */ /* 0x001fe40003f05270 */
[--C-:B------:R-:W-:Y:S02]  /*01e0*/  SHF.R.S32.HI R4, RZ, 0x3, R3.reuse ;  /* 0x00000003ff047819 */ /* 0x100fe40000011403 */
[----:B------:R-:W-:Y:S02]  /*01f0*/  SHF.R.S32.HI R3, RZ, 0x1f, R3 ;  /* 0x0000001fff037819 */ /* 0x000fe40000011403 */
[----:B------:R-:W-:-:S07]  /*0200*/  SHF.R.S32.HI R5, RZ, 0x1f, R0 ;  /* 0x0000001fff057819 */ /* 0x000fce0000011400 */
[----:B-1----:R-:W-:Y:S05]  /*0210*/  @P0 BRA `(.L_x_2) ;  /* 0x0000000000600947 */ /* 0x002fea0003800000 */
[----:B------:R-:W0:Y:S01]  /*0220*/  S2UR UR8, SR_CgaCtaId ;  /* 0x00000000000879c3 */ /* 0x000e220000008800 */
[----:B------:R-:W-:Y:S01]  /*0230*/  UMOV UR4, 0x400 ;  /* 0x0000040000047882 */ /* 0x000fe20000000000 */
[----:B------:R-:W-:Y:S01]  /*0240*/  UMOV UR5, 0x1 ;  /* 0x0000000100057882 */ /* 0x000fe20000000000 */
[----:B------:R-:W-:Y:S01]  /*0250*/  UMOV UR6, 0x2 ;  /* 0x0000000200067882 */ /* 0x000fe20000000000 */
[----:B------:R-:W-:Y:S01]  /*0260*/  ELECT P0, URZ, PT ;  /* 0x00000000003f782f */ /* 0x000fe20003800000 */
[----:B------:R-:W-:-:S04]  /*0270*/  UIADD3 UR6, -UR6, 0x100000, URZ ;  /* 0x0010000006067890 */ /* 0x000fc8000fffe13f */
[----:B------:R-:W-:Y:S02]  /*0280*/  USHF.L.U32 UR7, UR6, 0xb, URZ ;  /* 0x0000000b06077899 */ /* 0x000fe4000800063f */
[----:B------:R-:W-:Y:S02]  /*0290*/  USHF.L.U32 UR6, UR6, 0x1, URZ ;  /* 0x0000000106067899 */ /* 0x000fe4000800063f */
[----:B0-----:R-:W-:Y:S02]  /*02a0*/  ULEA UR8, UR8, UR4, 0x18 ;  /* 0x0000000408087291 */ /* 0x001fe4000f8ec03f */
[----:B------:R-:W-:-:S04]  /*02b0*/  UIADD3 UR4, -UR5, 0x100000, URZ ;  /* 0x0010000005047890 */ /* 0x000fc8000fffe13f */
[----:B------:R-:W-:Y:S02]  /*02c0*/  USHF.L.U32 UR5, UR4, 0xb, URZ ;  /* 0x0000000b04057899 */ /* 0x000fe4000800063f */
[----:B------:R-:W-:Y:S01]  /*02d0*/  USHF.L.U32 UR4, UR4, 0x1, URZ ;  /* 0x0000000104047899 */ /* 0x000fe2000800063f */
[----:B------:R-:W0:Y:S11]  /*02e0*/  FENCE.VIEW.ASYNC.S ;  /* 0x00000000000073c6 */ /* 0x000e360000000000 */
[----:B0-----:R0:W1:Y:S01]  /*02f0*/  SYNCS.EXCH.64 URZ, [UR8+0x32000], UR4 ;  /* 0x03200004083f75b2 */ /* 0x0010620008000100 */
[----:B------:R0:W2:Y:S01]  /*0300*/  SYNCS.EXCH.64 URZ, [UR8+0x32028], UR6 ;  /* 0x03202806083f75b2 */ /* 0x0000a20008000100 */
[----:B------:R0:W3:Y:S01]  /*0310*/  SYNCS.EXCH.64 URZ, [UR8+0x32008], UR4 ;  /* 0x03200804083f75b2 */ /* 0x0000e20008000100 */
[----:B------:R0:W4:Y:S01]  /*0320*/  SYNCS.EXCH.64 URZ, [UR8+0x32030], UR6 ;  /* 0x03203006083f75b2 */ /* 0x0001220008000100 */
[----:B------:R0:W0:Y:S01]  /*0330*/  SYNCS.EXCH.64 URZ, [UR8+0x32010], UR4 ;  /* 0x03201004083f75b2 */ /* 0x0000220008000100 */
[----:B------:R0:W0:Y:S01]  /*0340*/  SYNCS.EXCH.64 URZ, [UR8+0x32038], UR6 ;  /* 0x03203806083f75b2 */ /* 0x0000220008000100 */
[----:B------:R0:W0:Y:S01]  /*0350*/  SYNCS.EXCH.64 URZ, [UR8+0x32018], UR4 ;  /* 0x03201804083f75b2 */ /* 0x0000220008000100 */
[----:B------:R0:W0:Y:S01]  /*0360*/  SYNCS.EXCH.64 URZ, [UR8+0x32040], UR6 ;  /* 0x03204006083f75b2 */ /* 0x0000220008000100 */
[----:B------:R0:W0:Y:S01]  /*0370*/  SYNCS.EXCH.64 URZ, [UR8+0x32020], UR4 ;  /* 0x03202004083f75b2 */ /* 0x0000220008000100 */
[----:B------:R0:W0:Y:S01]  /*0380*/  SYNCS.EXCH.64 URZ, [UR8+0x32048], UR6 ;  /* 0x03204806083f75b2 */ /* 0x0000220008000100 */
[----:B------:R-:W-:Y:S01]  /*0390*/  NOP ;  /* 0x0000000000007918 */ /* 0x000fe20000000000 */
.L_x_2:
[----:B0-----:R-:W-:Y:S01]  /*03a0*/  ULDC UR4, c[0x0][0x150] ;  /* 0x0000540000047ab9 */ /* 0x001fe20000000800 */
[----:B------:R-:W-:Y:S01]  /*03b0*/  LEA.HI R3, R3, R4, RZ, 0x2 ;  /* 0x0000000403037211 */ /* 0x000fe200078f10ff */
[----:B------:R-:W-:Y:S01]  /*03c0*/  FMUL R6, R6, UR4 ;  /* 0x0000000406067c20 */ /* 0x000fe20008400000 */
[----:B------:R-:W-:Y:S01]  /*03d0*/  LEA.HI R5, R5, R0, RZ, 0x2 ;  /* 0x0000000005057211 */ /* 0x000fe200078f10ff */
[----:B------:R-:W-:Y:S01]  /*03e0*/  ULDC UR4, c[0x0][0x154] ;  /* 0x0000550000047ab9 */ /* 0x000fe20000000800 */
[----:B------:R-:W-:Y:S01]  /*03f0*/  LOP3.LUT R3, R3, 0xfffffffc, RZ, 0xc0, !PT ;  /* 0xfffffffc03037812 */ /* 0x000fe200078ec0ff */
[----:B------:R-:W0:Y:S01]  /*0400*/  LDC R11, c[0x0][0x140] ;  /* 0x00005000ff0b7b82 */ /* 0x000e220000000800 */
[----:B------:R-:W-:Y:S01]  /*0410*/  LOP3.LUT R5, R5, 0x3ffffffc, RZ, 0xc0, !PT ;  /* 0x3ffffffc05057812 */ /* 0x000fe200078ec0ff */
[----:B------:R-:W5:Y:S01]  /*0420*/  F2I.U32.TRUNC.NTZ R6, R6 ;  /* 0x0000000600067305 */ /* 0x000f62000020f000 */
[----:B------:R-:W-:Y:S01]  /*0430*/  LOP3.LUT P0, RZ, R12, 0x7, RZ, 0xc0, !PT ;  /* 0x000000070cff7812 */ /* 0x000fe2000780c0ff */
[----:B------:R-:W-:Y:S01]  /*0440*/  IMAD.IADD R3, R4, 0x1, -R3 ;  /* 0x0000000104037824 */ /* 0x000fe200078e0a03 */
[----:B------:R-:W-:Y:S01]  /*0450*/  I2FP.F32.U32 R4, R13 ;  /* 0x0000000d00047245 */ /* 0x000fe20000201000 */
[----:B------:R-:W-:Y:S01]  /*0460*/  IMAD.IADD R0, R0, 0x1, -R5 ;  /* 0x0000000100007824 */ /* 0x000fe200078e0a05 */
[----:B------:R-:W-:Y:S01]  /*0470*/  ISETP.NE.AND P3, PT, R8, 0x1, PT ;  /* 0x000000010800780c */ /* 0x000fe20003f65270 */
[----:B------:R-:W-:Y:S01]  /*0480*/  NOP ;  /* 0x0000000000007918 */ /* 0x000fe20000000000 */
[----:B------:R-:W-:Y:S01]  /*0490*/  NOP ;  /* 0x0000000000007918 */ /* 0x000fe20000000000 */
[----:B------:R-:W-:-:S02]  /*04a0*/  IMAD R0, R0, 0x4, R3 ;  /* 0x0000000400007824 */ /* 0x000fc400078e0203 */
[----:B------:R-:W-:Y:S01]  /*04b0*/  FMUL R7, R4, UR4 ;  /* 0x0000000404077c20 */ /* 0x000fe20008400000 */
[----:B------:R-:W-:Y:S02]  /*04c0*/  ULDC UR4, c[0x0][0x144] ;  /* 0x0000510000047ab9 */ /* 0x000fe40000000800 */
[C---:B------:R-:W-:Y:S01]  /*04d0*/  LEA.HI R3, R0.reuse, R0, RZ, 0x1 ;  /* 0x0000000000037211 */ /* 0x040fe200078f08ff */
[----:B-----5:R-:W-:Y:S02]  /*04e0*/  IMAD.MOV R5, RZ, RZ, -R6 ;  /* 0x000000ffff057224 */ /* 0x020fe400078e0a06 */
[----:B------:R-:W5:Y:S01]  /*04f0*/  F2I.U32.TRUNC.NTZ R7, R7 ;  /* 0x0000000700077305 */ /* 0x000f62000020f000 */
[----:B------:R-:W-:Y:S01]  /*0500*/  LOP3.LUT R3, R3, 0xfffffffe, RZ, 0xc0, !PT ;  /* 0xfffffffe03037812 */ /* 0x000fe200078ec0ff */
[----:B------:R-:W-:Y:S01]  /*0510*/  IMAD R4, R5, UR4, R10 ;  /* 0x0000000405047c24 */ /* 0x000fe2000f8e020a */
[----:B------:R-:W-:Y:S01]  /*0520*/  ULDC UR4, c[0x0][0x148] ;  /* 0x0000520000047ab9 */ /* 0x000fe20000000800 */
[C---:B------:R-:W-:Y:S01]  /*0530*/  IMAD.SHL.U32 R5, R0.reuse, 0x4, RZ ;  /* 0x0000000400057824 */ /* 0x040fe200078e00ff */
[----:B0-----:R-:W-:Y:S01]  /*0540*/  ISETP.EQ.U32.AND P1, PT, R11, 0x1, PT ;  /* 0x000000010b00780c */ /* 0x001fe20003f22070 */
[----:B------:R-:W-:-:S03]  /*0550*/  IMAD.IADD R3, R0, 0x1, -R3 ;  /* 0x0000000100037824 */ /* 0x000fc600078e0a03 */
[----:B------:R-:W-:Y:S02]  /*0560*/  LOP3.LUT R0, R0, 0xc, R5, 0x78, !PT ;  /* 0x0000000c00007812 */ /* 0x000fe400078e7805 */
[----:B------:R-:W-:Y:S02]  /*0570*/  ISETP.NE.AND P4, PT, R3, R4, PT ;  /* 0x000000040300720c */ /* 0x000fe40003f85270 */
[----:B------:R-:W-:Y:S01]  /*0580*/  SHF.R.S32.HI R3, RZ, 0x1f, R2 ;  /* 0x0000001fff037819 */ /* 0x000fe20000011402 */
[----:B-----5:R-:W-:Y:S01]  /*0590*/  IMAD.MOV R6, RZ, RZ, -R7 ;  /* 0x000000ffff067224 */ /* 0x020fe200078e0a07 */
[----:B------:R-:W-:Y:S02]  /*05a0*/  ISETP.LT.U32.AND P0, PT, R0, 0x2, !P0 ;  /* 0x000000020000780c */ /* 0x000fe40004701070 */
[----:B------:R-:W-:Y:S01]  /*05b0*/  LEA.HI R3, R3, R2, RZ, 0x2 ;  /* 0x0000000203037211 */ /* 0x000fe200078f10ff */
[----:B------:R-:W-:-:S03]  /*05c0*/  IMAD R7, R6, UR4, R13 ;  /* 0x0000000406077c24 */ /* 0x000fc6000f8e020d */
[----:B------:R-:W-:-:S03]  /*05d0*/  LOP3.LUT R3, R3, 0xfffffffc, RZ, 0xc0, !PT ;  /* 0xfffffffc03037812 */ /* 0x000fc600078ec0ff */
[----:B------:R-:W-:Y:S02]  /*05e0*/  @P4 LEA.HI R4, R0, R0, RZ, 0x1 ;  /* 0x0000000000044211 */ /* 0x000fe400078f08ff */
[----:B------:R-:W-:Y:S01]  /*05f0*/  IMAD.IADD R5, R2, 0x1, -R3 ;  /* 0x0000000102057824 */ /* 0x000fe200078e0a03 */
[----:B------:R-:W-:Y:S02]  /*0600*/  SEL R3, RZ, 0x1, !P0 ;  /* 0x00000001ff037807 */ /* 0x000fe40004000000 */
[----:B------:R-:W-:Y:S02]  /*0610*/  @P4 SHF.R.S32.HI R4, RZ, 0x1, R4 ;  /* 0x00000001ff044819 */ /* 0x000fe40000011404 */
[----:B------:R-:W-:Y:S02]  /*0620*/  LOP3.LUT P2, RZ, R8, R5, RZ, 0xfc, !PT ;  /* 0x0000000508ff7212 */ /* 0x000fe4000784fcff */
[----:B------:R-:W-:Y:S01]  /*0630*/  @P4 ISETP.NE.AND P5, PT, R4, R7, PT ;  /* 0x000000070400420c */ /* 0x000fe20003fa5270 */
[----:B------:R-:W-:Y:S01]  /*0640*/  IMAD.MOV.U32 R4, RZ, RZ, 0x1 ;  /* 0x00000001ff047424 */ /* 0x000fe200078e00ff */
[----:B------:R-:W-:-:S02]  /*0650*/  SEL R2, RZ, 0x1, P2 ;  /* 0x00000001ff027807 */ /* 0x000fc40001000000 */
[----:B------:R-:W-:Y:S02]  /*0660*/  @P4 SEL R4, RZ, 0x1, P5 ;  /* 0x00000001ff044807 */ /* 0x000fe40002800000 */
[----:B------:R-:W-:Y:S02]  /*0670*/  SEL R2, R2, 0x2, P3 ;  /* 0x0000000202027807 */ /* 0x000fe40001800000 */
[----:B------:R-:W-:Y:S01]  /*0680*/  LOP3.LUT R4, R4, R3, RZ, 0xc0, !PT ;  /* 0x0000000304047212 */ /* 0x000fe200078ec0ff */
[----:B------:R-:W-:Y:S06]  /*0690*/  @!P1 BRA `(.L_x_3) ;  /* 0x0000000000089947 */ /* 0x000fec0003800000 */
[----:B-1234-:R-:W-:Y:S01]  /*06a0*/  UCGABAR_ARV ;  /* 0x00000000000079c7 */ /* 0x01efe20008000000 */
[----:B------:R-:W-:Y:S05]  /*06b0*/  BRA `(.L_x_4) ;  /* 0x0000000000047947 */ /* 0x000fea0003800000 */
.L_x_3:
[----:B-1234-:R-:W-:Y:S01]  /*06c0*/  NOP ;  /* 0x0000000000007918 */ /* 0x01efe20000000000 */
.L_x_4:
[----:B------:R-:W-:Y:S01]  /*06d0*/  ULDC.64 UR4, c[0x0][0x598] ;  /* 0x0001660000047ab9 */ /* 0x000fe20000000a00 */
[----:B------:R-:W-:Y:S01]  /*06e0*/  ULDC.64 UR12, c[0x0][0x208] ;  /* 0x00008200000c7ab9 */ /* 0x000fe20000000a00 */
[----:B------:R-:W-:-:S04]  /*06f0*/  ISETP.NE.U32.AND P0, PT, RZ, UR4, PT ;  /* 0x00000004ff007c0c */ /* 0x000fc8000bf05070 */
[----:B------:R-:W-:-:S13]  /*0700*/  ISETP.NE.AND.EX P0, PT, RZ, UR5, PT, P0 ;  /* 0x00000005ff007c0c */ /* 0x000fda000bf05300 */
[----:B------:R-:W-:Y:S05]  /*0710*/  @!P0 BRA `(.L_x_5) ;  /* 0x00000000001c8947 */ /* 0x000fea0003800000 */
[----:B------:R-:W0:Y:S02]  /*0720*/  LDC.64 R6, c[0x0][0x598] ;  /* 0x00016600ff067b82 */ /* 0x000e240000000a00 */
[----:B0-----:R-:W2:Y:S02]  /*0730*/  LDG.E.64 R6, desc[UR12][R6.64] ;  /* 0x0000000c06067981 */ /* 0x001ea4000c1e1b00 */
[----:B--2---:R-:W-:-:S04]  /*0740*/  ISETP.NE.U32.AND P0, PT, R6, RZ, PT ;  /* 0x000000ff0600720c */ /* 0x004fc80003f05070 */
[----:B------:R-:W-:-:S13]  /*0750*/  ISETP.NE.AND.EX P0, PT, R7, RZ, PT, P0 ;  /* 0x000000ff0700720c */ /* 0x000fda0003f05300 */
[----:B------:R-:W-:Y:S05]  /*0760*/  @!P0 BRA `(.L_x_5) ;  /* 0x0000000000088947 */ /* 0x000fea0003800000 */
[----:B------:R0:W5:Y:S01]  /*0770*/  LD.E R11, desc[UR12][R6.64] ;  /* 0x0000000c060b7980 */ /* 0x000162000c101900 */
[----:B------:R-:W-:Y:S05]  /*0780*/  BRA `(.L_x_6) ;  /* 0x0000000000207947 */ /* 0x000fea0003800000 */
.L_x_5:
[----:B------:R-:W-:Y:S02]  /*0790*/  ULDC.64 UR4, c[0x0][0x588] ;  /* 0x0001620000047ab9 */ /* 0x000fe40000000a00 */
[----:B------:R-:W-:-:S04]  /*07a0*/  ISETP.NE.U32.AND P0, PT, RZ, UR4, PT ;  /* 0x00000004ff007c0c */ /* 0x000fc8000bf05070 */
[----:B------:R-:W-:-:S13]  /*07b0*/  ISETP.NE.AND.EX P0, PT, RZ, UR5, PT, P0 ;  /* 0x00000005ff007c0c */ /* 0x000fda000bf05300 */
[----:B------:R-:W-:Y:S05]  /*07c0*/  @!P0 BRA `(.L_x_7) ;  /* 0x00000000000c8947 */ /* 0x000fea0003800000 */
[----:B------:R-:W0:Y:S02]  /*07d0*/  LDC.64 R6, c[0x0][0x588] ;  /* 0x00016200ff067b82 */ /* 0x000e240000000a00 */
[----:B0-----:R1:W5:Y:S01]  /*07e0*/  LDG.E R11, desc[UR12][R6.64] ;  /* 0x0000000c060b7981 */ /* 0x001362000c1e1900 */
[----:B------:R-:W-:Y:S05]  /*07f0*/  BRA `(.L_x_6) ;  /* 0x0000000000047947 */ /* 0x000fea0003800000 */
.L_x_7:
[----:B------:R-:W2:Y:S02]  /*0800*/  LDC R11, c[0x0][0x580] ;  /* 0x00016000ff0b7b82 */ /* 0x000ea40000000800 */
.L_x_6:
[----:B------:R-:W-:Y:S02]  /*0810*/  ULDC.64 UR4, c[0x0][0x5a0] ;  /* 0x0001680000047ab9 */ /* 0x000fe40000000a00 */
[----:B------:R-:W-:-:S04]  /*0820*/  ISETP.NE.U32.AND P0, PT, RZ, UR4, PT ;  /* 0x00000004ff007c0c */ /* 0x000fc8000bf05070 */
[----:B------:R-:W-:-:S13]  /*0830*/  ISETP.NE.AND.EX P0, PT, RZ, UR5, PT, P0 ;  /* 0x00000005ff007c0c */ /* 0x000fda000bf05300 */
[----:B------:R-:W-:Y:S05]  /*0840*/  @!P0 BRA `(.L_x_8) ;  /* 0x00000000001c8947 */ /* 0x000fea0003800000 */
[----:B01----:R-:W0:Y:S02]  /*0850*/  LDC.64 R6, c[0x0][0x5a0] ;  /* 0x00016800ff067b82 */ /* 0x003e240000000a00 */
[----:B0-----:R-:W3:Y:S02]  /*0860*/  LDG.E.64 R6, desc[UR12][R6.64] ;  /* 0x0000000c06067981 */ /* 0x001ee4000c1e1b00 */
[----:B---3--:R-:W-:-:S04]  /*0870*/  ISETP.NE.U32.AND P0, PT, R6, RZ, PT ;  /* 0x000000ff0600720c */ /* 0x008fc80003f05070 */
[----:B------:R-:W-:-:S13]  /*0880*/  ISETP.NE.AND.EX P0, PT, R7, RZ, PT, P0 ;  /* 0x000000ff0700720c */ /* 0x000fda0003f05300 */
[----:B------:R-:W-:Y:S05]  /*0890*/  @!P0 BRA `(.L_x_8) ;  /* 0x0000000000088947 */ /* 0x000fea0003800000 */
[----:B------:R0:W5:Y:S01]  /*08a0*/  LD.E R14, desc[UR12][R6.64] ;  /* 0x0000000c060e7980 */ /* 0x000162000c101900 */
[----:B------:R-:W-:Y:S05]  /*08b0*/  BRA `(.L_x_9) ;  /* 0x0000000000207947 */ /* 0x000fea0003800000 */
.L_x_8:
[----:B------:R-:W-:Y:S02]  /*08c0*/  ULDC.64 UR4, c[0x0][0x590] ;  /* 0x0001640000047ab9 */ /* 0x000fe40000000a00 */
[----:B------:R-:W-:-:S04]  /*08d0*/  ISETP.NE.U32.AND P0, PT, RZ, UR4, PT ;  /* 0x00000004ff007c0c */ /* 0x000fc8000bf05070 */
[----:B------:R-:W-:-:S13]  /*08e0*/  ISETP.NE.AND.EX P0, PT, RZ, UR5, PT, P0 ;  /* 0x00000005ff007c0c */ /* 0x000fda000bf05300 */
[----:B------:R-:W-:Y:S05]  /*08f0*/  @!P0 BRA `(.L_x_10) ;  /* 0x00000000000c8947 */ /* 0x000fea0003800000 */
[----:B------:R-:W3:Y:S02]  /*0900*/  LDC.64 R14, c[0x0][0x590] ;  /* 0x00016400ff0e7b82 */ /* 0x000ee40000000a00 */
[----:B---3--:R3:W5:Y:S01]  /*0910*/  LDG.E R14, desc[UR12][R14.64] ;  /* 0x0000000c0e0e7981 */ /* 0x008762000c1e1900 */
[----:B------:R-:W-:Y:S05]  /*0920*/  BRA `(.L_x_9) ;  /* 0x0000000000047947 */ /* 0x000fea0003800000 */
.L_x_10:
[----:B------:R-:W4:Y:S02]  /*0930*/  LDC R14, c[0x0][0x584] ;  /* 0x00016100ff0e7b82 */ /* 0x000f240000000800 */
.L_x_9:
[----:B------:R-:W1:Y:S08]  /*0940*/  LDC R3, c[0x0][0x3c4] ;  /* 0x0000f100ff037b82 */ /* 0x000e700000000800 */
[----:B------:R-:W2:Y:S01]  /*0950*/  LDC.64 R16, c[0x0][0x3c8] ;  /* 0x0000f200ff107b82 */ /* 0x000ea20000000a00 */
[----:B-1----:R-:W-:-:S05]  /*0960*/  VIADD R3, R3, 0x1f ;  /* 0x0000001f03037836 */ /* 0x002fca0000000000 */
[----:B0-----:R-:W-:-:S04]  /*0970*/  SHF.R.S32.HI R6, RZ, 0x1f, R3 ;  /* 0x0000001fff067819 */ /* 0x001fc80000011403 */
[----:B------:R-:W-:-:S04]  /*0980*/  LEA.HI R6, R6, R3, RZ, 0x5 ;  /* 0x0000000306067211 */ /* 0x000fc800078f28ff */
[----:B------:R-:W-:-:S05]  /*0990*/  SHF.R.S32.HI R7, RZ, 0x5, R6 ;  /* 0x00000005ff077819 */ /* 0x000fca0000011406 */
[----:B--2---:R-:W-:-:S04]  /*09a0*/  IMAD R6, R7, R16, RZ ;  /* 0x0000001007067224 */ /* 0x004fc800078e02ff */
[----:B------:R-:W-:Y:S01]  /*09b0*/  IMAD R3, R6, R17, RZ ;  /* 0x0000001106037224 */ /* 0x000fe200078e02ff */
[----:B------:R-:W-:Y:S06]  /*09c0*/  @!P1 BRA `(.L_x_11) ;  /* 0x00000000000c9947 */ /* 0x000fec0003800000 */
[----:B------:R-:W-:Y:S01]  /*09d0*/  UCGABAR_WAIT ;  /* 0x0000000000007dc7 */ /* 0x000fe20008000000 */
[----:B------:R-:W-:Y:S01]  /*09e0*/  CCTL.IVALL ;  /* 0x00000000ff00798f */ /* 0x000fe20002000000 */
[----:B------:R-:W-:Y:S05]  /*09f0*/  BRA `(.L_x_12) ;  /* 0x0000000000047947 */ /* 0x000fea0003800000 */
.L_x_11:
[----:B------:R-:W-:Y:S06]  /*0a00*/  BAR.SYNC.DEFER_BLOCKING 0x0 ;  /* 0x0000000000007b1d */ /* 0x000fec0000010000 */
.L_x_12:
[----:B------:R-:W-:-:S13]  /*0a10*/  ISETP.NE.AND P0, PT, R8, RZ, PT ;  /* 0x000000ff0800720c */ /* 0x000fda0003f05270 */
[----:B------:R-:W-:Y:S05]  /*0a20*/  @!P0 BRA `(.L_x_13) ;  /* 0x000000b400888947 */ /* 0x000fea0003800000 */
[----:B------:R-:W-:-:S13]  /*0a30*/  ISETP.NE.AND P0, PT, R8, 0x1, PT ;  /* 0x000000010800780c */ /* 0x000fda0003f05270 */
[----:B------:R-:W-:Y:S05]  /*0a40*/  @P0 EXIT ;  /* 0x000000000000094d */ /* 0x000fea0003800000 */
[----:B------:R-:W-:Y:S01]  /*0a50*/  ISETP.GE.AND P0, PT, R3, 0x1, PT ;  /* 0x000000010300780c */ /* 0x000fe20003f06270 */
[----:B------:R-:W-:Y:S01]  /*0a60*/  UMOV UR4, URZ ;  /* 0x0000003f00047c82 */ /* 0x000fe20008000000 */
[----:B------:R-:W-:Y:S02]  /*0a70*/  CS2R R54, SRZ ;  /* 0x0000000000367805 */ /* 0x000fe4000001ff00 */
[----:B------:R-:W-:Y:S02]  /*0a80*/  CS2R R120, SRZ ;  /* 0x0000000000787805 */ /* 0x000fe4000001ff00 */
[----:B------:R-:W-:Y:S02]  /*0a90*/  CS2R R122, SRZ ;  /* 0x00000000007a7805 */ /* 0x000fe4000001ff00 */
[----:B------:R-:W-:Y:S02]  /*0aa0*/  CS2R R124, SRZ ;  /* 0x00000000007c7805 */ /* 0x000fe4000001ff00 */
[----:B------:R-:W-:-:S02]  /*0ab0*/  CS2R R126, SRZ ;  /* 0x00000000007e7805 */ /* 0x000fc4000001ff00 */
[----:B------:R-:W-:Y:S02]  /*0ac0*/  CS2R R128, SRZ ;  /* 0x0000000000807805 */ /* 0x000fe4000001ff00 */
        /* <DEDUP_REMOVED lines=57> */
[----:B------:R-:W-:Y:S01]  /*0e60*/  CS2R R52, SRZ ;  /* 0x0000000000347805 */ /* 0x000fe2000001ff00 */
[----:B------:R-:W-:Y:S06]  /*0e70*/  @!P0 BRA `(.L_x_14) ;  /* 0x0000000400688947 */ /* 0x000fec0003800000 */
[----:B------:R-:W-:-:S04]  /*0e80*/  LOP3.LUT R5, R2, 0x1, RZ, 0xfc, !PT ;  /* 0x0000000102057812 */ /* 0x000fc800078efcff */
[----:B------:R-:W-:-:S13]  /*0e90*/  ISETP.NE.AND P1, PT, R5, 0x3, PT ;  /* 0x000000030500780c */ /* 0x000fda0003f25270 */
[----:B------:R-:W-:Y:S05]  /*0ea0*/  @!P1 BRA `(.L_x_15) ;  /* 0x0000000000049947 */ /* 0x000fea0003800000 */
[----:B------:R-:W-:Y:S01]  /*0eb0*/  BPT.TRAP 0x1 ;  /* 0x000000040000795c */ /* 0x000fe20000300000 */
.L_x_15:
[----:B------:R-:W0:Y:S01]  /*0ec0*/  S2UR UR5, SR_CgaCtaId ;  /* 0x00000000000579c3 */ /* 0x000e220000008800 */
[----:B------:R-:W-:Y:S01]  /*0ed0*/  SHF.L.U32 R5, RZ, 0x1f, RZ ;  /* 0x0000001fff057819 */ /* 0x000fe200000006ff */
[----:B------:R-:W-:Y:S02]  /*0ee0*/  UMOV UR4, 0x400 ;  /* 0x0000040000047882 */ /* 0x000fe40000000000 */
[----:B0-----:R-:W-:-:S12]  /*0ef0*/  ULEA UR4, UR5, UR4, 0x18 ;  /* 0x0000000405047291 */ /* 0x001fd8000f8ec03f */
.L_x_16:
[----:B0-----:R-:W-:-:S04]  /*0f00*/  IMAD.U32 R6, RZ, RZ, UR4 ;  /* 0x00000004ff067e24 */ /* 0x001fc8000f8e00ff */
[----:B------:R0:W1:Y:S03]  /*0f10*/  SYNCS.PHASECHK.TRANS64.TRYWAIT P1, [R6+URZ+0x32000], R5 ;  /* 0x03200005060075a7 */ /* 0x000066000802017f */
[----:B-1----:R-:W-:Y:S05]  /*0f20*/  @!P1 NANOSLEEP.SYNCS 0x989680 ;  /* 0x009896800000995d */ /* 0x002fea0003900000 */
[----:B------:R-:W1:Y:S02]  /*0f30*/  @!P1 SYNCS.PHASECHK.TRANS64 P1, [R6+URZ+0x32000], R5 ;  /* 0x03200005060095a7 */ /* 0x000e64000802007f */
[----:B-1----:R-:W-:Y:S05]  /*0f40*/  @!P1 BRA `(.L_x_16) ;  /* 0xfffffffc00ec9947 */ /* 0x002fea000383ffff */
[----:B------:R-:W-:Y:S01]  /*0f50*/  UIADD3 UR5, UR4, 0x28000, URZ ;  /* 0x0002800004057890 */ /* 0x000fe2000fffe03f */
[----:B------:R-:W-:Y:S01]  /*0f60*/  WARPGROUP.ARRIVE ;  /* 0x00000000000079c5 */ /* 0x000fe20000000000 */
[----:B------:R-:W-:Y:S02]  /*0f70*/  USHF.R.U32.HI UR4, URZ, 0x4, UR4 ;  /* 0x000000043f047899 */ /* 0x000fe40008011604 */
[----:B------:R-:W-:Y:S02]  /*0f80*/  USHF.R.U32.HI UR5, URZ, 0x4, UR5 ;  /* 0x000000043f057899 */ /* 0x000fe40008011605 */
[----:B------:R-:W-:Y:S02]  /*0f90*/  ULOP3.LUT UR4, UR4, 0x3fff, URZ, 0xc0, !UPT ;  /* 0x00003fff04047892 */ /* 0x000fe4000f8ec03f */
[----:B------:R-:W-:Y:S02]  /*0fa0*/  ULOP3.LUT UR5, UR5, 0x3fff, URZ, 0xc0, !UPT ;  /* 0x00003fff05057892 */ /* 0x000fe4000f8ec03f */
[----:B------:R-:W-:-:S02]  /*0fb0*/  ULOP3.LUT UR4, UR4, 0x10000, URZ, 0xfc, !UPT ;  /* 0x0001000004047892 */ /* 0x000fc4000f8efc3f */
[----:B------:R-:W-:Y:S02]  /*0fc0*/  ULOP3.LUT UR6, UR5, 0x10000, URZ, 0xfc, !UPT ;  /* 0x0001000005067892 */ /* 0x000fe4000f8efc3f */
[----:B------:R-:W-:Y:S02]  /*0fd0*/  UIADD3 UR5, UR4, 0x200, URZ ;  /* 0x0000020004057890 */ /* 0x000fe4000fffe03f */
[----:B------:R-:W-:Y:S02]  /*0fe0*/  UIADD3 UR7, UR4, 0x400, URZ ;  /* 0x0000040004077890 */ /* 0x000fe4000fffe03f */
[----:B------:R-:W-:Y:S01]  /*0ff0*/  UMOV UR8, UR4 ;  /* 0x0000000400087c82 */ /* 0x000fe20008000000 */
[----:B------:R-:W-:Y:S01]  /*1000*/  UMOV UR9, 0x40000040 ;  /* 0x4000004000097882 */ /* 0x000fe20000000000 */
[----:B------:R-:W-:Y:S01]  /*1010*/  UMOV UR10, UR6 ;  /* 0x00000006000a7c82 */ /* 0x000fe20008000000 */
[----:B------:R-:W-:Y:S01]  /*1020*/  UMOV UR11, 0x40000040 ;  /* 0x40000040000b7882 */ /* 0x000fe20000000000 */
[----:B------:R-:W-:Y:S01]  /*1030*/  UIADD3 UR14, UR4, 0x600, URZ ;  /* 0x00000600040e7890 */ /* 0x000fe2000fffe03f */
[----:B------:R-:W-:Y:S01]  /*1040*/  HGMMA.64x64x8.F32.TF32 R120, gdesc[UR8], RZ, !UPT ;  /* 0x04e00000087879f0 */ /* 0x000fe2000c7028ff */
        /* <DEDUP_REMOVED lines=12> */
[----:B------:R-:W-:-:S02]  /*1110*/  UIADD3 UR8, UR4, 0x2, URZ ;  /* 0x0000000204087890 */ /* 0x000fc4000fffe03f */
[----:B------:R-:W-:Y:S01]  /*1120*/  UIADD3 UR10, UR6, 0x2, URZ ;  /* 0x00000002060a7890 */ /* 0x000fe2000fffe03f */
[----:B------:R-:W-:Y:S01]  /*1130*/  UMOV UR9, 0x40000040 ;  /* 0x4000004000097882 */ /* 0x000fe20000000000 */
[----:B------:R-:W-:-:S07]  /*1140*/  UMOV UR11, 0x40000040 ;  /* 0x40000040000b7882 */ /* 0x000fce0000000000 */
[----:B------:R-:W-:Y:S01]  /*1150*/  HGMMA.64x64x8.F32.TF32 R120, gdesc[UR8], R120 ;  /* 0x04e00000087879f0 */ /* 0x000fe20008702878 */
[----:B------:R-:W-:Y:S01]  /*1160*/  UMOV UR8, UR5 ;  /* 0x0000000500087c82 */ /* 0x000fe20008000000 */
[----:B------:R-:W-:Y:S01]  /*1170*/  UMOV UR9, 0x40000040 ;  /* 0x4000004000097882 */ /* 0x000fe20000000000 */
[----:B------:R-:W-:Y:S01]  /*1180*/  UIADD3 UR5, UR4, 0x204, URZ ;  /* 0x0000020404057890 */ /* 0x000fe2000fffe03f */
        /* <DEDUP_REMOVED lines=19> */
[----:B------:R-:W-:Y:S02]  /*12c0*/  UMOV UR9, 0x40000040 ;  /* 0x4000004000097882 */ /* 0x000fe40000000000 */
[----:B------:R-:W-:Y:S01]  /*12d0*/  HGMMA.64x64x8.F32.TF32 R56, gdesc[UR8], R56 ;  /* 0x04e00000083879f0 */ /* 0x000fe20008702838 */
[----:B------:R-:W-:Y:S01]  /*12e0*/  UMOV UR8, UR14 ;  /* 0x0000000e00087c82 */ /* 0x000fe20008000000 */
[----:B------:R-:W-:-:S02]  /*12f0*/  UMOV UR9, 0x40000040 ;  /* 0x4000004000097882 */ /* 0x000fc40000000000 */
[----:B------:R-:W-:Y:S01]  /*1300*/  HGMMA.64x64x8.F32.TF32 R24, gdesc[UR8], R24 ;  /* 0x04e00000081879f0 */ /* 0x000fe20008702818 */
[----:B------:R-:W-:Y:S02]  /*1310*/  UIADD3 UR8, UR4, 0x6, URZ ;  /* 0x0000000604087890 */ /* 0x000fe4000fffe03f */
[----:B------:R-:W-:Y:S02]  /*1320*/  UIADD3 UR10, UR6, 0x6, URZ ;  /* 0x00000006060a7890 */ /* 0x000fe4000fffe03f */
[----:B------:R-:W-:Y:S01]  /*1330*/  UIADD3 UR6, UR4, 0x406, URZ ;  /* 0x0000040604067890 */ /* 0x000fe2000fffe03f */
[----:B------:R-:W-:Y:S01]  /*1340*/  UMOV UR9, 0x40000040 ;  /* 0x4000004000097882 */ /* 0x000fe20000000000 */
[----:B------:R-:W-:Y:S01]  /*1350*/  UMOV UR11, 0x40000040 ;  /* 0x40000040000b7882 */ /* 0x000fe20000000000 */
[----:B------:R-:W-:-:S04]  /*1360*/  UIADD3 UR4, UR4, 0x606, URZ ;  /* 0x0000060604047890 */ /* 0x000fc8000fffe03f */
[----:B------:R-:W-:Y:S01]  /*1370*/  HGMMA.64x64x8.F32.TF32 R120, gdesc[UR8], R120 ;  /* 0x04e00000087879f0 */ /* 0x000fe20008702878 */
[----:B------:R-:W-:Y:S01]  /*1380*/  UMOV UR8, UR5 ;  /* 0x0000000500087c82 */ /* 0x000fe20008000000 */
[----:B------:R-:W-:Y:S02]  /*1390*/  UMOV UR9, 0x40000040 ;  /* 0x4000004000097882 */ /* 0x000fe40000000000 */
[----:B------:R-:W-:Y:S01]  /*13a0*/  HGMMA.64x64x8.F32.TF32 R88, gdesc[UR8], R88 ;  /* 0x04e00000085879f0 */ /* 0x000fe20008702858 */
[----:B------:R-:W-:Y:S01]  /*13b0*/  UMOV UR8, UR6 ;  /* 0x0000000600087c82 */ /* 0x000fe20008000000 */
[----:B------:R-:W-:Y:S02]  /*13c0*/  UMOV UR9, 0x40000040 ;  /* 0x4000004000097882 */ /* 0x000fe40000000000 */
[----:B------:R-:W-:Y:S01]  /*13d0*/  HGMMA.64x64x8.F32.TF32 R56, gdesc[UR8], R56 ;  /* 0x04e00000083879f0 */ /* 0x000fe20008702838 */
[----:B------:R-:W-:Y:S01]  /*13e0*/  UMOV UR8, UR4 ;  /* 0x0000000400087c82 */ /* 0x000fe20008000000 */
[----:B------:R-:W-:Y:S01]  /*13f0*/  UMOV UR9, 0x40000040 ;  /* 0x4000004000097882 */ /* 0x000fe20000000000 */
[----:B------:R-:W-:Y:S01]  /*1400*/  UMOV UR4, 0x1 ;  /* 0x0000000100047882 */ /* 0x000fe20000000000 */
[----:B------:R-:W-:Y:S04]  /*1410*/  HGMMA.64x64x8.F32.TF32 R24, gdesc[UR8], R24, gsb0 ;  /* 0x04e00000081879f0 */ /* 0x000fe80008002818 */
.L_x_14:
[----:B0-----:R-:W-:-:S05]  /*1420*/  VIMNMX R6, R3, 0x1, PT ;  /* 0x0000000103067848 */ /* 0x001fca0003fe0100 */
[----:B------:R-:W-:-:S05]  /*1430*/  IMAD.IADD R6, R3, 0x1, -R6 ;  /* 0x0000000103067824 */ /* 0x000fca00078e0a06 */
[----:B------:R-:W-:-:S13]  /*1440*/  ISETP.GE.AND P1, PT, R6, 0x1, PT ;  /* 0x000000010600780c */ /* 0x000fda0003f26270 */
[----:B------:R-:W-:Y:S05]  /*1450*/  @!P1 BRA `(.L_x_17) ;  /* 0x0000000400e89947 */ /* 0x000fea0003800000 */
[----:B------:R-:W0:Y:S01]  /*1460*/  S2UR UR6, SR_CgaCtaId ;  /* 0x00000000000679c3 */ /* 0x000e220000008800 */
[----:B------:R-:W-:Y:S01]  /*1470*/  UMOV UR5, 0x400 ;  /* 0x0000040000057882 */ /* 0x000fe20000000000 */
[----:B------:R-:W-:Y:S01]  /*1480*/  LOP3.LUT R10, R2, 0x1, RZ, 0xfc, !PT ;  /* 0x00000001020a7812 */ /* 0x000fe200078efcff */
[----:B------:R-:W-:Y:S01]  /*1490*/  IMAD.MOV.U32 R9, RZ, RZ, RZ ;  /* 0x000000ffff097224 */ /* 0x000fe200078e00ff */
[----:B------:R-:W-:Y:S01]  /*14a0*/  UISETP.NE.U32.AND UP0, UPT, UR4, URZ, UPT ;  /* 0x0000003f0400728c */ /* 0x000fe2000bf05070 */
[----:B------:R-:W-:Y:S02]  /*14b0*/  IMAD.MOV.U32 R3, RZ, RZ, R6 ;  /* 0x000000ffff037224 */ /* 0x000fe400078e0006 */
[----:B------:R-:W-:Y:S01]  /*14c0*/  IMAD.MOV.U32 R5, RZ, RZ, RZ ;  /* 0x000000ffff057224 */ /* 0x000fe200078e00ff */
[----:B0-----:R-:W-:-:S04]  /*14d0*/  ULEA UR5, UR6, UR5, 0x18 ;  /* 0x0000000506057291 */ /* 0x001fc8000f8ec03f */
[----:B------:R-:W-:Y:S02]  /*14e0*/  UIADD3 UR7, UR5, 0x28000, URZ ;  /* 0x0002800005077890 */ /* 0x000fe4000fffe03f */
[----:B------:R-:W-:Y:S02]  /*14f0*/  USHF.R.U32.HI UR6, URZ, 0x4, UR5 ;  /* 0x000000043f067899 */ /* 0x000fe40008011605 */
[----:B------:R-:W-:Y:S02]  /*1500*/  USHF.R.U32.HI UR7, URZ, 0x4, UR7 ;  /* 0x000000043f077899 */ /* 0x000fe40008011607 */
[----:B------:R-:W-:Y:S02]  /*1510*/  ULOP3.LUT UR6, UR6, 0x3fff, URZ, 0xc0, !UPT ;  /* 0x00003fff06067892 */ /* 0x000fe4000f8ec03f */
[----:B------:R-:W-:Y:S02]  /*1520*/  ULOP3.LUT UR7, UR7, 0x3fff, URZ, 0xc0, !UPT ;  /* 0x00003fff07077892 */ /* 0x000fe4000f8ec03f */
[----:B------:R-:W-:-:S02]  /*1530*/  ULOP3.LUT UR6, UR6, 0x10000, URZ, 0xfc, !UPT ;  /* 0x0001000006067892 */ /* 0x000fc4000f8efc3f */
[----:B------:R-:W-:-:S12]  /*1540*/  ULOP3.LUT UR7, UR7, 0x10000, URZ, 0xfc, !UPT ;  /* 0x0001000007077892 */ /* 0x000fd8000f8efc3f */
.L_x_22:
[----:B------:R-:W-:-:S13]  /*1550*/  ISETP.NE.AND P2, PT, R10, 0x3, PT ;  /* 0x000000030a00780c */ /* 0x000fda0003f45270 */
[----:B------:R-:W-:Y:S05]  /*1560*/  @!P2 BRA `(.L_x_18) ;  /* 0x000000000004a947 */ /* 0x000fea0003800000 */
[----:B------:R-:W-:Y:S01]  /*1570*/  BPT.TRAP 0x1 ;  /* 0x000000040000795c */ /* 0x000fe20000300000 */
.L_x_18:
[----:B------:R-:W-:Y:S01]  /*1580*/  SHF.L.U32 R7, R9, 0x1f, RZ ;  /* 0x0000001f09077819 */ /* 0x000fe200000006ff */
[----:B------:R-:W-:-:S12]  /*1590*/  ULEA UR8, UR4, UR5, 0x3 ;  /* 0x0000000504087291 */ /* 0x000fd8000f8e183f */
.L_x_19:
[----:B0-----:R-:W-:-:S04]  /*15a0*/  IMAD.U32 R8, RZ, RZ, UR8 ;  /* 0x00000008ff087e24 */ /* 0x001fc8000f8e00ff */
[----:B------:R0:W1:Y:S03]  /*15b0*/  SYNCS.PHASECHK.TRANS64.TRYWAIT P1, [R8+URZ+0x32000], R7 ;  /* 0x03200007080075a7 */ /* 0x000066000802017f */
[----:B-1----:R-:W-:Y:S05]  /*15c0*/  @!P1 NANOSLEEP.SYNCS 0x989680 ;  /* 0x009896800000995d */ /* 0x002fea0003900000 */
[----:B------:R-:W1:Y:S02]  /*15d0*/  @!P1 SYNCS.PHASECHK.TRANS64 P1, [R8+URZ+0x32000], R7 ;  /* 0x03200007080095a7 */ /* 0x000e64000802007f */
[----:B-1----:R-:W-:Y:S05]  /*15e0*/  @!P1 BRA `(.L_x_19) ;  /* 0xfffffffc00ec9947 */ /* 0x002fea000383ffff */
[----:B------:R-:W-:Y:S01]  /*15f0*/  ULEA UR8, UR4, UR6, 0xb ;  /* 0x0000000604087291 */ /* 0x000fe2000f8e583f */
[----:B------:R-:W-:Y:S01]  /*1600*/  WARPGROUP.ARRIVE ;  /* 0x00000000000079c5 */ /* 0x000fe20000000000 */
[----:B------:R-:W-:Y:S02]  /*1610*/  ULEA UR10, UR4, UR7, 0x9 ;  /* 0x00000007040a7291 */ /* 0x000fe4000f8e483f */
[----:B------:R-:W-:Y:S02]  /*1620*/  UIADD3 UR16, UR8, 0x200, URZ ;  /* 0x0000020008107890 */ /* 0x000fe4000fffe03f */
[----:B------:R-:W-:Y:S01]  /*1630*/  UIADD3 UR14, UR8, 0x400, URZ ;  /* 0x00000400080e7890 */ /* 0x000fe2000fffe03f */
[----:B------:R-:W-:Y:S01]  /*1640*/  UMOV UR9, 0x40000040 ;  /* 0x4000004000097882 */ /* 0x000fe20000000000 */
[----:B------:R-:W-:Y:S01]  /*1650*/  UMOV UR11, 0x40000040 ;  /* 0x40000040000b7882 */ /* 0x000fe20000000000 */
[----:B------:R-:W-:Y:S02]  /*1660*/  UMOV UR18, UR10 ;  /* 0x0000000a00127c82 */ /* 0x000fe40008000000 */
[----:B------:R-:W-:Y:S01]  /*1670*/  HGMMA.64x64x8.F32.TF32 R120, gdesc[UR8], R120, UP0 ;  /* 0x04e00000087879f0 */ /* 0x000fe2000bf02878 */
[----:B------:R-:W-:Y:S01]  /*1680*/  UIADD3 UR9, UR8, 0x600, URZ ;  /* 0x0000060008097890 */ /* 0x000fe2000fffe03f */
[----:B------:R-:W-:Y:S01]  /*1690*/  UMOV UR19, UR11 ;  /* 0x0000000b00137c82 */ /* 0x000fe20008000000 */
[----:B------:R-:W-:-:S02]  /*16a0*/  UMOV UR17, 0x40000040 ;  /* 0x4000004000117882 */ /* 0x000fc40000000000 */
[----:B------:R-:W-:Y:S01]  /*16b0*/  HGMMA.64x64x8.F32.TF32 R88, gdesc[UR16], R88, UP0 ;  /* 0x04e00000105879f0 */ /* 0x000fe2000bf02858 */
[----:B------:R-:W-:Y:S01]  /*16c0*/  UMOV UR18, UR10 ;  /* 0x0000000a00127c82 */ /* 0x000fe20008000000 */
[----:B------:R-:W-:Y:S01]  /*16d0*/  UMOV UR19, UR11 ;  /* 0x0000000b00137c82 */ /* 0x000fe20008000000 */
[----:B------:R-:W-:Y:S01]  /*16e0*/  UMOV UR16, UR14 ;  /* 0x0000000e00107c82 */ /* 0x000fe20008000000 */
[----:B------:R-:W-:Y:S01]  /*16f0*/  UMOV UR17, 0x40000040 ;  /* 0x4000004000117882 */ /* 0x000fe20000000000 */
[----:B------:R-:W-:Y:S01]  /*1700*/  UIADD3 UR14, UR8, 0x602, URZ ;  /* 0x00000602080e7890 */ /* 0x000fe2000fffe03f */
[----:B------:R-:W-:Y:S01]  /*1710*/  HGMMA.64x64x8.F32.TF32 R56, gdesc[UR16], R56, UP0 ;  /* 0x04e00000103879f0 */ /* 0x000fe2000bf02838 */
[----:B------:R-:W-:Y:S01]  /*1720*/  UMOV UR18, UR10 ;  /* 0x0000000a00127c82 */ /* 0x000fe20008000000 */
[----:B------:R-:W-:Y:S01]  /*1730*/  UMOV UR19, UR11 ;  /* 0x0000000b00137c82 */ /* 0x000fe20008000000 */
[----:B------:R-:W-:Y:S01]  /*1740*/  UMOV UR16, UR9 ;  /* 0x0000000900107c82 */ /* 0x000fe20008000000 */
[----:B------:R-:W-:Y:S01]  /*1750*/  UMOV UR17, 0x40000040 ;  /* 0x4000004000117882 */ /* 0x000fe20000000000 */
[----:B------:R-:W-:Y:S01]  /*1760*/  UIADD3 UR9, UR8, 0x202, URZ ;  /* 0x0000020208097890 */ /* 0x000fe2000fffe03f */
[----:B------:R-:W-:Y:S01]  /*1770*/  HGMMA.64x64x8.F32.TF32 R24, gdesc[UR16], R24, UP0 ;  /* 0x04e00000101879f0 */ /* 0x000fe2000bf02818 */
[----:B------:R-:W-:-:S02]  /*1780*/  UIADD3 UR16, UR8, 0x2, URZ ;  /* 0x0000000208107890 */ /* 0x000fc4000fffe03f */
[----:B------:R-:W-:Y:S02]  /*1790*/  UIADD3 UR18, UR10, 0x2, URZ ;  /* 0x000000020a127890 */ /* 0x000fe4000fffe03f */
[----:B------:R-:W-:Y:S01]  /*17a0*/  UIADD3 UR11, UR8, 0x402, URZ ;  /* 0x00000402080b7890 */ /* 0x000fe2000fffe03f */
[----:B------:R-:W-:Y:S01]  /*17b0*/  UMOV UR17, 0x40000040 ;  /* 0x4000004000117882 */ /* 0x000fe20000000000 */
[----:B------:R-:W-:-:S05]  /*17c0*/  UMOV UR19, 0x40000040 ;  /* 0x4000004000137882 */ /* 0x000fca0000000000 */
        /* <DEDUP_REMOVED lines=42> */
[----:B------:R-:W-:-:S02]  /*1a70*/  UMOV UR17, 0x40000040 ;  /* 0x4000004000117882 */ /* 0x000fc40000000000 */
[----:B------:R-:W-:Y:S03]  /*1a80*/  HGMMA.64x64x8.F32.TF32 R24, gdesc[UR16], R24, gsb0 ;  /* 0x04e00000101879f0 */ /* 0x000fe60008002818 */
[----:B------:R-:W-:Y:S02]  /*1a90*/  WARPGROUP.DEPBAR.LE gsb0, 0x1 ;  /* 0x00008000000079c5 */ /* 0x000fe40000010100 */
[----:B------:R-:W-:Y:S05]  /*1aa0*/  @!P2 BRA `(.L_x_20) ;  /* 0x000000000004a947 */ /* 0x000fea0003800000 */
[----:B------:R-:W-:Y:S01]  /*1ab0*/  BPT.TRAP 0x1 ;  /* 0x000000040000795c */ /* 0x000fe20000300000 */
.L_x_20:
[----:B------:R-:W-:-:S13]  /*1ac0*/  ISETP.NE.AND P1, PT, R4, RZ, PT ;  /* 0x000000ff0400720c */ /* 0x000fda0003f25270 */
[----:B0-----:R-:W-:-:S05]  /*1ad0*/  @P1 LEA R7, R5, UR5, 0x3 ;  /* 0x0000000505071c11 */ /* 0x001fca000f8e18ff */
[----:B------:R-:W-:-:S05]  /*1ae0*/  @P1 VIADD R7, R7, 0x32028 ;  /* 0x0003202807071836 */ /* 0x000fca0000000000 */
[----:B------:R-:W-:-:S04]  /*1af0*/  @P1 PRMT R7, R0, 0x654, R7 ;  /* 0x0000065400071816 */ /* 0x000fc80000000007 */
[----:B------:R0:W-:Y:S01]  /*1b00*/  @P1 SYNCS.ARRIVE.TRANS64.RED.A1T0 RZ, [R7+URZ], RZ ;  /* 0x000000ff07ff19a7 */ /* 0x0001e2000810043f */
[----:B------:R-:W-:-:S13]  /*1b10*/  ISETP.GT.U32.AND P1, PT, R2, 0x1, PT ;  /* 0x000000010200780c */ /* 0x000fda0003f24070 */
[----:B0-----:R-:W-:Y:S05]  /*1b20*/  @P1 BRA `(.L_x_21) ;  /* 0x0000000000041947 */ /* 0x001fea0003800000 */
[----:B------:R-:W-:Y:S01]  /*1b30*/  BPT.TRAP 0x1 ;  /* 0x000000040000795c */ /* 0x000fe20000300000 */
.L_x_21:
[----:B------:R-:W-:Y:S01]  /*1b40*/  UIADD3 UR4, UR4, 0x1, URZ ;  /* 0x0000000104047890 */ /* 0x000fe2000fffe03f */
[----:B------:R-:W-:Y:S01]  /*1b50*/  ISETP.GT.AND P2, PT, R3, 0x1, PT ;  /* 0x000000010300780c */ /* 0x000fe20003f44270 */
[----:B------:R-:W-:Y:S02]  /*1b60*/  VIADD R5, R5, 0x1 ;  /* 0x0000000105057836 */ /* 0x000fe40000000000 */
[----:B------:R-:W-:Y:S01]  /*1b70*/  UISETP.NE.AND UP0, UPT, UR4, 0x5, UPT ;  /* 0x000000050400788c */ /* 0x000fe2000bf05270 */
[----:B------:R-:W-:Y:S02]  /*1b80*/  VIADD R3, R3, 0xffffffff ;  /* 0xffffffff03037836 */ /* 0x000fe40000000000 */
[C---:B------:R-:W-:Y:S01]  /*1b90*/  ISETP.NE.AND P1, PT, R5.reuse, 0x5, PT ;  /* 0x000000050500780c */ /* 0x040fe20003f25270 */
[----:B------:R-:W-:Y:S02]  /*1ba0*/  USEL UR8, URZ, 0x1, UP0 ;  /* 0x000000013f087887 */ /* 0x000fe40008000000 */
[----:B------:R-:W-:Y:S01]  /*1bb0*/  USEL UR4, UR4, URZ, UP0 ;  /* 0x0000003f04047287 */ /* 0x000fe20008000000 */
[----:B------:R-:W-:Y:S01]  /*1bc0*/  SEL R5, R5, RZ, P1 ;  /* 0x000000ff05057207 */ /* 0x000fe20000800000 */
[----:B------:R-:W-:-:S02]  /*1bd0*/  UPLOP3.LUT UP0, UPT, UPT, UPT, UPT, 0x80, 0x0 ;  /* 0x000000000000789c */ /* 0x000fc40003f0f070 */
[----:B------:R-:W-:Y:S01]  /*1be0*/  LOP3.LUT R9, R9, UR8, RZ, 0x3c, !PT ;  /* 0x0000000809097c12 */ /* 0x000fe2000f8e3cff */
[----:B------:R-:W-:Y:S08]  /*1bf0*/  @P2 BRA `(.L_x_22) ;  /* 0xfffffff800542947 */ /* 0x000ff0000383ffff */
.L_x_17:
[----:B------:R-:W-:Y:S02]  /*1c00*/  WARPGROUP.DEPBAR.LE gsb0, 0x0 ;  /* 0x00008000000079c5 */ /* 0x000fe40000010000 */
[----:B------:R-:W-:Y:S05]  /*1c10*/  @!P0 BRA `(.L_x_23) ;  /* 0x0000000000548947 */ /* 0x000fea0003800000 */
[----:B------:R-:W-:-:S04]  /*1c20*/  LOP3.LUT R3, R2, 0x1, RZ, 0xfc, !PT ;  /* 0x0000000102037812 */ /* 0x000fc800078efcff */
[----:B------:R-:W-:-:S13]  /*1c30*/  ISETP.NE.AND P0, PT, R3, 0x3, PT ;  /* 0x000000030300780c */ /* 0x000fda0003f05270 */
[----:B------:R-:W-:Y:S05]  /*1c40*/  @!P0 BRA `(.L_x_24) ;  /* 0x0000000000048947 */ /* 0x000fea0003800000 */
[----:B------:R-:W-:Y:S01]  /*1c50*/  BPT.TRAP 0x1 ;  /* 0x000000040000795c */ /* 0x000fe20000300000 */
.L_x_24:
[----:B------:R-:W-:Y:S01]  /*1c60*/  ISETP.NE.AND P0, PT, R4, RZ, PT ;  /* 0x000000ff0400720c */ /* 0x000fe20003f05270 */
[----:B------:R-:W-:Y:S01]  /*1c70*/  BSSY B0, `(.L_x_25) ;  /* 0x000000d000007945 */ /* 0x000fe20003800000 */
[----:B------:R-:W-:-:S11]  /*1c80*/  ISETP.GT.U32.AND P1, PT, R2, 0x1, PT ;  /* 0x000000010200780c */ /* 0x000fd60003f24070 */
[----:B------:R-:W-:Y:S05]  /*1c90*/  @!P0 BRA `(.L_x_26) ;  /* 0x0000000000288947 */ /* 0x000fea0003800000 */
[----:B------:R-:W0:Y:S01]  /*1ca0*/  S2R R5, SR_CgaCtaId ;  /* 0x0000000000057919 */ /* 0x000e220000008800 */
[----:B------:R-:W-:Y:S01]  /*1cb0*/  IMAD.WIDE.U32 R2, R6, -0x33333333, RZ ;  /* 0xcccccccd06027825 */ /* 0x000fe200078e00ff */
[----:B------:R-:W-:-:S04]  /*1cc0*/  MOV R2, 0x400 ;  /* 0x0000040000027802 */ /* 0x000fc80000000f00 */
[----:B------:R-:W-:-:S05]  /*1cd0*/  SHF.R.U32.HI R3, RZ, 0x2, R3 ;  /* 0x00000002ff037819 */ /* 0x000fca0000011603 */
[----:B------:R-:W-:Y:S01]  /*1ce0*/  IMAD R6, R3, -0x5, R6 ;  /* 0xfffffffb03067824 */ /* 0x000fe200078e0206 */
[----:B0-----:R-:W-:-:S05]  /*1cf0*/  LEA R5, R5, R2, 0x18 ;  /* 0x0000000205057211 */ /* 0x001fca00078ec0ff */
[----:B------:R-:W-:-:S04]  /*1d00*/  IMAD R6, R6, 0x8, R5 ;  /* 0x0000000806067824 */ /* 0x000fc800078e0205 */
[----:B------:R-:W-:-:S05]  /*1d10*/  VIADD R3, R6, 0x32028 ;  /* 0x0003202806037836 */ /* 0x000fca0000000000 */
[----:B------:R-:W-:-:S04]  /*1d20*/  PRMT R3, R0, 0x654, R3 ;  /* 0x0000065400037816 */ /* 0x000fc80000000003 */
[----:B------:R0:W-:Y:S03]  /*1d30*/  SYNCS.ARRIVE.TRANS64.RED.A1T0 RZ, [R3+URZ], RZ ;  /* 0x000000ff03ff79a7 */ /* 0x0001e6000810043f */
.L_x_26:
[----:B------:R-:W-:Y:S05]  /*1d40*/  BSYNC B0 ;  /* 0x0000000000007941 */ /* 0x000fea0003800000 */
.L_x_25:
[----:B------:R-:W-:Y:S05]  /*1d50*/  @P1 BRA `(.L_x_23) ;  /* 0x0000000000041947 */ /* 0x000fea0003800000 */
[----:B------:R-:W-:Y:S01]  /*1d60*/  BPT.TRAP 0x1 ;  /* 0x000000040000795c */ /* 0x000fe20000300000 */
.L_x_23:
[----:B------:R-:W0:Y:S01]  /*1d70*/  S2R R0, SR_TID.X ;  /* 0x0000000000007919 */ /* 0x000e220000002100 */
[----:B------:R-:W-:Y:S01]  /*1d80*/  ULDC.64 UR4, c[0x0][0x280] ;  /* 0x0000a00000047ab9 */ /* 0x000fe20000000a00 */
[----:B------:R-:W1:Y:S01]  /*1d90*/  S2R R2, SR_CTAID.Y ;  /* 0x0000000000027919 */ /* 0x000e620000002600 */
[----:B------:R-:W2:Y:S01]  /*1da0*/  S2R R9, SR_CTAID.X ;  /* 0x0000000000097919 */ /* 0x000ea20000002500 */
[----:B0-----:R-:W-:-:S04]  /*1db0*/  SHF.R.S32.HI R3, RZ, 0x1f, R0 ;  /* 0x0000001fff037819 */ /* 0x001fc80000011400 */
[----:B------:R-:W-:-:S04]  /*1dc0*/  LEA.HI R3, R3, R0, RZ, 0x7 ;  /* 0x0000000003037211 */ /* 0x000fc800078f38ff */
[----:B------:R-:W-:Y:S01]  /*1dd0*/  LOP3.LUT R3, R3, 0xffffff80, RZ, 0xc0, !PT ;  /* 0xffffff8003037812 */ /* 0x000fe200078ec0ff */
[----:B--2---:R-:W-:-:S04]  /*1de0*/  IMAD.SHL.U32 R6, R9, 0x100, RZ ;  /* 0x0000010009067824 */ /* 0x004fc800078e00ff */
[----:B------:R-:W-:Y:S02]  /*1df0*/  IMAD.IADD R8, R0, 0x1, -R3 ;  /* 0x0000000100087824 */ /* 0x000fe400078e0a03 */
[----:B-1----:R-:W-:-:S03]  /*1e00*/  IMAD.SHL.U32 R0, R2, 0x40, RZ ;  /* 0x0000004002007824 */ /* 0x002fc600078e00ff */
[----:B------:R-:W-:Y:S02]  /*1e10*/  SHF.R.S32.HI R7, RZ, 0x1f, R8 ;  /* 0x0000001fff077819 */ /* 0x000fe40000011408 */
[----:B------:R-:W-:Y:S02]  /*1e20*/  ISETP.GE.AND P0, PT, R0, UR5, PT ;  /* 0x0000000500007c0c */ /* 0x000fe4000bf06270 */
[----:B------:R-:W-:Y:S02]  /*1e30*/  LEA.HI R2, R7, R8, RZ, 0x2 ;  /* 0x0000000807027211 */ /* 0x000fe400078f10ff */
[----:B------:R-:W-:Y:S02]  /*1e40*/  ISETP.GE.OR P0, PT, R6, UR4, P0 ;  /* 0x0000000406007c0c */ /* 0x000fe40008706670 */
[--C-:B------:R-:W-:Y:S02]  /*1e50*/  SHF.R.S32.HI R4, RZ, 0x2, R2.reuse ;  /* 0x00000002ff047819 */ /* 0x100fe40000011402 */
[----:B------:R-:W-:-:S04]  /*1e60*/  SHF.R.S32.HI R3, RZ, 0x1f, R2 ;  /* 0x0000001fff037819 */ /* 0x000fc80000011402 */
[----:B------:R-:W-:-:S04]  /*1e70*/  LEA.HI R3, R3, R4, RZ, 0x3 ;  /* 0x0000000403037211 */ /* 0x000fc800078f18ff */
[----:B------:R-:W-:Y:S01]  /*1e80*/  LOP3.LUT R5, R3, 0xfffffff8, RZ, 0xc0, !PT ;  /* 0xfffffff803057812 */ /* 0x000fe200078ec0ff */
[----:B------:R-:W-:Y:S06]  /*1e90*/  @P0 EXIT ;  /* 0x000000000000094d */ /* 0x000fec0003800000 */
[----:B------:R-:W0:Y:S01]  /*1ea0*/  LDC.64 R20, c[0x0][0x5d0] ;  /* 0x00017400ff147b82 */ /* 0x000e220000000a00 */
[----:B------:R-:W-:Y:S01]  /*1eb0*/  LOP3.LUT R3, R2, 0x7ffffffc, RZ, 0xc0, !PT ;  /* 0x7ffffffc02037812 */ /* 0x000fe200078ec0ff */
[----:B------:R-:W-:Y:S01]  /*1ec0*/  IMAD.IADD R2, R4, 0x1, -R5 ;  /* 0x0000000104027824 */ /* 0x000fe200078e0a05 */
[----:B------:R-:W-:Y:S02]  /*1ed0*/  LEA.HI R5, R7, R8, RZ, 0x5 ;  /* 0x0000000807057211 */ /* 0x000fe400078f28ff */
[----:B----45:R-:W-:Y:S01]  /*1ee0*/  FSETP.NEU.AND P1, PT, R14, RZ, PT ;  /* 0x000000ff0e00720b */ /* 0x030fe20003f2d000 */
[----:B------:R-:W-:Y:S01]  /*1ef0*/  IMAD.IADD R4, R8, 0x1, -R3 ;  /* 0x0000000108047824 */ /* 0x000fe200078e0a03 */
[----:B------:R-:W-:Y:S02]  /*1f00*/  SHF.R.S32.HI R3, RZ, 0x1f, R2 ;  /* 0x0000001fff037819 */ /* 0x000fe40000011402 */
[----:B------:R-:W-:Y:S01]  /*1f10*/  SHF.R.S32.HI R13, RZ, 0x5, R5 ;  /* 0x00000005ff0d7819 */ /* 0x000fe20000011405 */
[----:B------:R-:W-:-:S02]  /*1f20*/  IMAD.SHL.U32 R5, R4, 0x2, RZ ;  /* 0x0000000204057824 */ /* 0x000fc400078e00ff */
[----:B------:R-:W-:-:S03]  /*1f30*/  IMAD.WIDE R8, R9, 0x100, R2 ;  /* 0x0000010009087825 */ /* 0x000fc600078e0202 */
[----:B------:R-:W-:Y:S01]  /*1f40*/  SHF.R.S32.HI R7, RZ, 0x1f, R5 ;  /* 0x0000001fff077819 */ /* 0x000fe20000011405 */
[C---:B------:R-:W-:Y:S01]  /*1f50*/  IMAD R3, R13.reuse, -0x10, -R6 ;  /* 0xfffffff00d037824 */ /* 0x040fe200078e0a06 */
[C---:B------:R-:W-:Y:S01]  /*1f60*/  IADD3 R6, P0, R0.reuse, R5, RZ ;  /* 0x0000000500067210 */ /* 0x040fe20007f1e0ff */
[----:B------:R-:W-:Y:S01]  /*1f70*/  IMAD.WIDE R8, R13, 0x10, R8 ;  /* 0x000000100d087825 */ /* 0x000fe200078e0208 */
[----:B------:R-:W-:Y:S02]  /*1f80*/  IADD3 R10, -R5, UR5, -R0 ;  /* 0x00000005050a7c10 */ /* 0x000fe4000fffe900 */
[----:B------:R-:W-:Y:S02]  /*1f90*/  LEA.HI.X.SX32 R7, R0, R7, 0x1, P0 ;  /* 0x0000000700077211 */ /* 0x000fe400000f0eff */
[----:B------:R-:W-:Y:S01]  /*1fa0*/  IADD3 R0, R3, UR4, -R2 ;  /* 0x0000000403007c10 */ /* 0x000fe2000fffe802 */
[-C--:B0-----:R-:W-:Y:S01]  /*1fb0*/  IMAD R2, R9, R20.reuse, RZ ;  /* 0x0000001409027224 */ /* 0x081fe200078e02ff */
[----:B------:R-:W-:Y:S01]  /*1fc0*/  ISETP.GT.AND P3, PT, R10, RZ, PT ;  /* 0x000000ff0a00720c */ /* 0x000fe20003f64270 */
[----:B------:R-:W-:Y:S01]  /*1fd0*/  IMAD.WIDE.U32 R16, R8, R20, R6 ;  /* 0x0000001408107225 */ /* 0x000fe200078e0006 */
[----:B------:R-:W-:-:S02]  /*1fe0*/  SHF.L.U64.HI R12, R20, 0x3, R21 ;  /* 0x00000003140c7819 */ /* 0x000fc40000010215 */
[----:B------:R-:W-:Y:S01]  /*1ff0*/  P2R R3, PR, RZ, 0x8 ;  /* 0x00000008ff037803 */ /* 0x000fe20000000000 */
[----:B------:R-:W-:Y:S01]  /*2000*/  IMAD R19, R8, R21, R2 ;  /* 0x0000001508137224 */ /* 0x000fe200078e0202 */
[----:B------:R-:W-:Y:S01]  /*2010*/  ISETP.GT.AND P0, PT, R0, RZ, P3 ;  /* 0x000000ff0000720c */ /* 0x000fe20001f04270 */
[----:B------:R-:W-:Y:S02]  /*2020*/  IMAD.SHL.U32 R13, R20, 0x8, RZ ;  /* 0x00000008140d7824 */ /* 0x000fe400078e00ff */
[----:B------:R-:W-:Y:S01]  /*2030*/  IMAD.IADD R19, R17, 0x1, R19 ;  /* 0x0000000111137824 */ /* 0x000fe200078e0213 */
[----:B------:R-:W-:Y:S09]  /*2040*/  @!P1 BRA `(.L_x_27) ;  /* 0x0000006c00709947 */ /* 0x000ff20003800000 */
[----:B------:R-:W-:Y:S01]  /*2050*/  ULDC.64 UR4, c[0x0][0x5b0] ;  /* 0x00016c0000047ab9 */ /* 0x000fe20000000a00 */
[----:B------:R-:W-:Y:S01]  /*2060*/  ULDC.64 UR8, c[0x0][0x5a8] ;  /* 0x00016a0000087ab9 */ /* 0x000fe20000000a00 */
[----:B---3--:R-:W-:Y:S01]  /*2070*/  IMAD R15, R9, UR4, RZ ;  /* 0x00000004090f7c24 */ /* 0x008fe2000f8e02ff */
[----:B------:R-:W-:Y:S01]  /*2080*/  ULDC.64 UR6, c[0x0][0x5c8] ;  /* 0x0001720000067ab9 */ /* 0x000fe20000000a00 */
[----:B------:R-:W-:-:S04]  /*2090*/  IMAD.WIDE.U32 R2, R8, UR4, R6 ;  /* 0x0000000408027c25 */ /* 0x000fc8000f8e0006 */
[----:B------:R-:W-:Y:S01]  /*20a0*/  IMAD R15, R8, UR5, R15 ;  /* 0x00000005080f7c24 */ /* 0x000fe2000f8e020f */
[----:B------:R-:W-:-:S03]  /*20b0*/  LEA R4, P1, R2, UR8, 0x2 ;  /* 0x0000000802047c11 */ /* 0x000fc6000f8210ff */
[----:B------:R-:W-:-:S05]  /*20c0*/  IMAD.IADD R3, R3, 0x1, R15 ;  /* 0x0000000103037824 */ /* 0x000fca00078e020f */
[----:B------:R-:W-:-:S05]  /*20d0*/  LEA.HI.X R5, R2, UR9, R3, 0x2, P1 ;  /* 0x0000000902057c11 */ /* 0x000fca00088f1403 */
[----:B------:R-:W2:Y:S01]  /*20e0*/  @P0 LDG.E.LTC128B R17, desc[UR12][R4.64] ;  /* 0x0000000c04110981 */ /* 0x000ea2000c1e1920 */
[----:B------:R-:W-:Y:S01]  /*20f0*/  ISETP.GT.AND P6, PT, R10, 0x1, PT ;  /* 0x000000010a00780c */ /* 0x000fe20003fc4270 */
[----:B------:R-:W-:Y:S01]  /*2100*/  BSSY B0, `(.L_x_28) ;  /* 0x000000d000007945 */ /* 0x000fe20003800000 */
[----:B------:R-:W-:Y:S02]  /*2110*/  LEA R2, P2, R16, UR6, 0x2 ;  /* 0x0000000610027c11 */ /* 0x000fe4000f8410ff */
[----:B------:R-:W-:Y:S02]  /*2120*/  ISETP.GT.AND P1, PT, R0, RZ, P6 ;  /* 0x000000ff0000720c */ /* 0x000fe40003724270 */
[----:B--2---:R-:W-:Y:S01]  /*2130*/  LOP3.LUT R3, R17, 0xffffe000, RZ, 0xc0, !PT ;  /* 0xffffe00011037812 */ /* 0x004fe200078ec0ff */
[----:B------:R-:W-:-:S04]  /*2140*/  IMAD.MOV.U32 R18, RZ, RZ, R17 ;  /* 0x000000ffff127224 */ /* 0x000fc800078e0011 */
[----:B------:R-:W-:-:S04]  /*2150*/  FMUL R3, R3, R14 ;  /* 0x0000000e03037220 */ /* 0x000fc80000400000 */
[----:B------:R-:W-:Y:S01]  /*2160*/  FFMA R23, R120, R11, R3 ;  /* 0x0000000b78177223 */ /* 0x000fe20000000003 */
[----:B------:R-:W-:Y:S02]  /*2170*/  P2R R3, PR, RZ, 0x40 ;  /* 0x00000040ff037803 */ /* 0x000fe40000000000 */
[----:B------:R-:W-:Y:S02]  /*2180*/  LEA.HI.X R3, R16, UR7, R19, 0x2, P2 ;  /* 0x0000000710037c11 */ /* 0x000fe400090f1413 */
[----:B------:R-:W-:-:S05]  /*2190*/  F2FP.TF32.F32.PACK_B R23, R23 ;  /* 0x00000017ff17723e */ /* 0x000fca00024050ff */
[----:B------:R0:W-:Y:S01]  /*21a0*/  @P0 STG.E desc[UR12][R2.64], R23 ;  /* 0x0000001702000986 */ /* 0x0001e2000c10190c */
[----:B------:R-:W-:Y:S05]  /*21b0*/  @!P1 BRA `(.L_x_29) ;  /* 0x0000000000049947 */ /* 0x000fea0003800000 */
[----:B------:R1:W5:Y:S02]  /*21c0*/  LDG.E.LTC128B R18, desc[UR12][R4.64+0x4] ;  /* 0x0000040c04127981 */ /* 0x000364000c1e1920 */
.L_x_29:
[----:B------:R-:W-:Y:S05]  /*21d0*/  BSYNC B0 ;  /* 0x0000000000007941 */ /* 0x000fea0003800000 */
.L_x_28:
[----:B------:R-:W-:Y:S01]  /*21e0*/  USHF.L.U32 UR6, UR4, 0x3, URZ ;  /* 0x0000000304067899 */ /* 0x000fe2000800063f */
[----:B-----5:R-:W-:Y:S01]  /*21f0*/  LOP3.LUT R19, R18, 0xffffe000, RZ, 0xc0, !PT ;  /* 0xffffe00012137812 */ /* 0x020fe200078ec0ff */
[----:B------:R-:W-:Y:S01]  /*2200*/  USHF.L.U64.HI UR7, UR4, 0x3, UR5 ;  /* 0x0000000304077899 */ /* 0x000fe20008010205 */
[----:B------:R-:W-:-:S03]  /*2210*/  ISETP.GT.AND P0, PT, R0, 0x8, P3 ;  /* 0x000000080000780c */ /* 0x000fc60001f04270 */
[----:B------:R-:W-:Y:S02]  /*2220*/  IMAD.U32 R16, RZ, RZ, UR6 ;  /* 0x00000006ff107e24 */ /* 0x000fe4000f8e00ff */
[----:B------:R-:W-:Y:S02]  /*2230*/  IMAD.U32 R17, RZ, RZ, UR7 ;  /* 0x00000007ff117e24 */ /* 0x000fe4000f8e00ff */
[----:B------:R-:W-:-:S04]  /*2240*/  IMAD.WIDE.U32 R8, R8, UR4, R16 ;  /* 0x0000000408087c25 */ /* 0x000fc8000f8e0010 */
[----:B------:R-:W-:Y:S01]  /*2250*/  FMUL R16, R19, R14 ;  /* 0x0000000e13107220 */ /* 0x000fe20000400000 */
[----:B------:R-:W-:-:S03]  /*2260*/  IADD3 R6, P2, R6, R8, RZ ;  /* 0x0000000806067210 */ /* 0x000fc60007f5e0ff */
[----:B------:R-:W-:Y:S01]  /*2270*/  FFMA R121, R121, R11, R16 ;  /* 0x0000000b79797223 */ /* 0x000fe20000000010 */
[----:B------:R-:W-:Y:S02]  /*2280*/  IADD3.X R7, R7, R15, R9, P2, !PT ;  /* 0x0000000f07077210 */ /* 0x000fe400017fe409 */
[C---:B------:R-:W-:Y:S02]  /*2290*/  LEA R8, P2, R6.reuse, UR8, 0x2 ;  /* 0x0000000806087c11 */ /* 0x040fe4000f8410ff */
[----:B------:R-:W-:Y:S02]  /*22a0*/  F2FP.TF32.F32.PACK_B R121, R121 ;  /* 0x00000079ff79723e */ /* 0x000fe400024050ff */
[----:B------:R-:W-:-:S03]  /*22b0*/  LEA.HI.X R9, R6, UR9, R7, 0x2, P2 ;  /* 0x0000000906097c11 */ /* 0x000fc600090f1407 */
[----:B------:R2:W-:Y:S04]  /*22c0*/  @P1 STG.E desc[UR12][R2.64+0x4], R121 ;  /* 0x0000047902001986 */ /* 0x0005e8000c10190c */
[----:B------:R-:W3:Y:S01]  /*22d0*/  @P0 LDG.E.LTC128B R18, desc[UR12][R8.64] ;  /* 0x0000000c08120981 */ /* 0x000ee2000c1e1920 */
[C---:B------:R-:W-:Y:S01]  /*22e0*/  SHF.L.U64.HI R15, R13.reuse, 0x2, R12 ;  /* 0x000000020d0f7819 */ /* 0x040fe2000001020c */
[----:B------:R-:W-:Y:S01]  /*22f0*/  BSSY B0, `(.L_x_30) ;  /* 0x000000b000007945 */ /* 0x000fe20003800000 */
[----:B------:R-:W-:Y:S02]  /*2300*/  LEA R6, P2, R13, R2, 0x2 ;  /* 0x000000020d067211 */ /* 0x000fe400078410ff */
[----:B------:R-:W-:Y:S02]  /*2310*/  ISETP.GT.AND P1, PT, R0, 0x8, P6 ;  /* 0x000000080000780c */ /* 0x000fe40003724270 */
[----:B---3--:R-:W-:-:S05]  /*2320*/  LOP3.LUT R7, R18, 0xffffe000, RZ, 0xc0, !PT ;  /* 0xffffe00012077812 */ /* 0x008fca00078ec0ff */
[----:B------:R-:W-:-:S04]  /*2330*/  FMUL R7, R7, R14 ;  /* 0x0000000e07077220 */ /* 0x000fc80000400000 */
[----:B------:R-:W-:Y:S01]  /*2340*/  FFMA R13, R122, R11, R7 ;  /* 0x0000000b7a0d7223 */ /* 0x000fe20000000007 */
[----:B------:R-:W-:-:S04]  /*2350*/  IMAD.X R7, R15, 0x1, R3, P2 ;  /* 0x000000010f077824 */ /* 0x000fc800010e0603 */
[----:B------:R-:W-:-:S05]  /*2360*/  F2FP.TF32.F32.PACK_B R13, R13 ;  /* 0x0000000dff0d723e */ /* 0x000fca00024050ff */
[----:B------:R2:W-:Y:S01]  /*2370*/  @P0 STG.E desc[UR12][R6.64], R13 ;  /* 0x0000000d06000986 */ /* 0x0005e2000c10190c */
[----:B------:R-:W-:Y:S05]  /*2380*/  @!P1 BRA `(.L_x_31) ;  /* 0x0000000000049947 */ /* 0x000fea0003800000 */
[----:B------:R3:W5:Y:S02]  /*2390*/  LDG.E.LTC128B R18, desc[UR12][R8.64+0x4] ;  /* 0x0000040c08127981 */ /* 0x000764000c1e1920 */
.L_x_31:
[----:B------:R-:W-:Y:S05]  /*23a0*/  BSYNC B0 ;  /* 0x0000000000007941 */ /* 0x000fea0003800000 */
.L_x_30:
[----:B--2--5:R-:W-:Y:S01]  /*23b0*/  LOP3.LUT R13, R18, 0xffffe000, RZ, 0xc0, !PT ;  /* 0xffffe000120d7812 */ /* 0x024fe200078ec0ff */
[----:B------:R-:W-:Y:S01]  /*23c0*/  BSSY B0, `(.L_x_32) ;  /* 0x000000a000007945 */ /* 0x000fe20003800000 */
[----:B------:R-:W-:-:S03]  /*23d0*/  ISETP.GT.AND P3, PT, R10, 0x8, PT ;  /* 0x000000080a00780c */ /* 0x000fc60003f64270 */
[----:B------:R-:W-:Y:S01]  /*23e0*/  FMUL R12, R13, R14 ;  /* 0x0000000e0d0c7220 */ /* 0x000fe20000400000 */
[----:B------:R-:W-:-:S03]  /*23f0*/  ISETP.GT.AND P0, PT, R0, RZ, P3 ;  /* 0x000000ff0000720c */ /* 0x000fc60001f04270 */
[----:B------:R-:W-:Y:S01]  /*2400*/  FFMA R123, R123, R11, R12 ;  /* 0x0000000b7b7b7223 */ /* 0x000fe2000000000c */
[----:B------:R-:W-:-:S04]  /*2410*/  P2R R12, PR, RZ, 0x8 ;  /* 0x00000008ff0c7803 */ /* 0x000fc80000000000 */
[----:B------:R-:W-:-:S05]  /*2420*/  F2FP.TF32.F32.PACK_B R123, R123 ;  /* 0x0000007bff7b723e */ /* 0x000fca00024050ff */
[----:B------:R2:W-:Y:S01]  /*2430*/  @P1 STG.E desc[UR12][R6.64+0x4], R123 ;  /* 0x0000047b06001986 */ /* 0x0005e2000c10190c */
[----:B------:R-:W-:Y:S05]  /*2440*/  @!P0 BRA `(.L_x_33) ;  /* 0x0000000000048947 */ /* 0x000fea0003800000 */
[----:B------:R4:W5:Y:S02]  /*2450*/  LDG.E.LTC128B R18, desc[UR12][R4.64+0x20] ;  /* 0x0000200c04127981 */ /* 0x000964000c1e1920 */
.L_x_33:
[----:B------:R-:W-:Y:S05]  /*2460*/  BSYNC B0 ;  /* 0x0000000000007941 */ /* 0x000fea0003800000 */
.L_x_32:
[----:B-----5:R-:W-:Y:S01]  /*2470*/  LOP3.LUT R13, R18, 0xffffe000, RZ, 0xc0, !PT ;  /* 0xffffe000120d7812 */ /* 0x020fe200078ec0ff */
[----:B------:R-:W-:Y:S01]  /*2480*/  BSSY B0, `(.L_x_34) ;  /* 0x000000a000007945 */ /* 0x000fe20003800000 */
[----:B------:R-:W-:-:S03]  /*2490*/  ISETP.GT.AND P2, PT, R10, 0x9, PT ;  /* 0x000000090a00780c */ /* 0x000fc60003f44270 */
[----:B------:R-:W-:Y:S01]  /*24a0*/  FMUL R13, R13, R14 ;  /* 0x0000000e0d0d7220 */ /* 0x000fe20000400000 */
[----:B------:R-:W-:Y:S02]  /*24b0*/  ISETP.GT.AND P1, PT, R0, RZ, P2 ;  /* 0x000000ff0000720c */ /* 0x000fe40001724270 */
[----:B------:R-:W-:Y:S01]  /*24c0*/  P2R R12, PR, RZ, 0x4 ;  /* 0x00000004ff0c7803 */ /* 0x000fe20000000000 */
[----:B------:R-:W-:-:S05]  /*24d0*/  FFMA R13, R124, R11, R13 ;  /* 0x0000000b7c0d7223 */ /* 0x000fca000000000d */
[----:B------:R-:W-:-:S05]  /*24e0*/  F2FP.TF32.F32.PACK_B R13, R13 ;  /* 0x0000000dff0d723e */ /* 0x000fca00024050ff */
[----:B------:R0:W-:Y:S01]  /*24f0*/  @P0 STG.E desc[UR12][R2.64+0x20], R13 ;  /* 0x0000200d02000986 */ /* 0x0001e2000c10190c */
[----:B------:R-:W-:Y:S05]  /*2500*/  @!P1 BRA `(.L_x_35) ;  /* 0x0000000000049947 */ /* 0x000fea0003800000 */
[----:B------:R0:W5:Y:S02]  /*2510*/  LDG.E.LTC128B R18, desc[UR12][R4.64+0x24] ;  /* 0x0000240c04127981 */ /* 0x000164000c1e1920 */
.L_x_35:
[----:B------:R-:W-:Y:S05]  /*2520*/  BSYNC B0 ;  /* 0x0000000000007941 */ /* 0x000fea0003800000 */
.L_x_34:
[----:B0----5:R-:W-:Y:S01]  /*2530*/  LOP3.LUT R13, R18, 0xffffe000, RZ, 0xc0, !PT ;  /* 0xffffe000120d7812 */ /* 0x021fe200078ec0ff */
[----:B------:R-:W-:Y:S01]  /*2540*/  BSSY B0, `(.L_x_36) ;  /* 0x0000008000007945 */ /* 0x000fe20003800000 */
[----:B------:R-:W-:-:S03]  /*2550*/  ISETP.GT.AND P0, PT, R0, 0x8, P3 ;  /* 0x000000080000780c */ /* 0x000fc60001f04270 */
[----:B------:R-:W-:-:S04]  /*2560*/  FMUL R12, R13, R14 ;  /* 0x0000000e0d0c7220 */ /* 0x000fc80000400000 */
[----:B------:R-:W-:-:S05]  /*2570*/  FFMA R125, R125, R11, R12 ;  /* 0x0000000b7d7d7223 */ /* 0x000fca000000000c */
[----:B------:R-:W-:-:S05]  /*2580*/  F2FP.TF32.F32.PACK_B R125, R125 ;  /* 0x0000007dff7d723e */ /* 0x000fca00024050ff */
[----:B------:R0:W-:Y:S01]  /*2590*/  @P1 STG.E desc[UR12][R2.64+0x24], R125 ;  /* 0x0000247d02001986 */ /* 0x0001e2000c10190c */
[----:B------:R-:W-:Y:S05]  /*25a0*/  @!P0 BRA `(.L_x_37) ;  /* 0x0000000000048947 */ /* 0x000fea0003800000 */
[----:B------:R0:W5:Y:S02]  /*25b0*/  LDG.E.LTC128B R18, desc[UR12][R8.64+0x20] ;  /* 0x0000200c08127981 */ /* 0x000164000c1e1920 */
.L_x_37:
[----:B------:R-:W-:Y:S05]  /*25c0*/  BSYNC B0 ;  /* 0x0000000000007941 */ /* 0x000fea0003800000 */
.L_x_36:
[----:B-----5:R-:W-:Y:S01]  /*25d0*/  LOP3.LUT R13, R18, 0xffffe000, RZ, 0xc0, !PT ;  /* 0xffffe000120d7812 */ /* 0x020fe200078ec0ff */
        /* <DEDUP_REMOVED lines=8> */
.L_x_39:
[----:B------:R-:W-:Y:S05]  /*2660*/  BSYNC B0 ;  /* 0x0000000000007941 */ /* 0x000fea0003800000 */
.L_x_38:
[----:B0----5:R-:W-:Y:S01]  /*2670*/  LOP3.LUT R13, R18, 0xffffe000, RZ, 0xc0, !PT ;  /* 0xffffe000120d7812 */ /* 0x021fe200078ec0ff */
        /* <DEDUP_REMOVED lines=10> */
.L_x_41:
[----:B------:R-:W-:Y:S05]  /*2720*/  BSYNC B0 ;  /* 0x0000000000007941 */ /* 0x000fea0003800000 */
.L_x_40:
[----:B-----5:R-:W-:Y:S01]  /*2730*/  LOP3.LUT R13, R18, 0xffffe000, RZ, 0xc0, !PT ;  /* 0xffffe000120d7812 */ /* 0x020fe200078ec0ff */
[----:B------:R-:W-:Y:S01]  /*2740*/  BSSY B0, `(.L_x_42) ;  /* 0x000000a000007945 */ /* 0x000fe20003800000 */
[----:B------:R-:W-:-:S03]  /*2750*/  ISETP.GT.AND P1, PT, R10, 0x11, PT ;  /* 0x000000110a00780c */ /* 0x000fc60003f24270 */
[----:B------:R-:W-:Y:S01]  /*2760*/  FMUL R13, R13, R14 ;  /* 0x0000000e0d0d7220 */ /* 0x000fe20000400000 */
[----:B------:R-:W-:-:S03]  /*2770*/  P2R R12, PR, RZ, 0x2 ;  /* 0x00000002ff0c7803 */ /* 0x000fc60000000000 */
[----:B------:R-:W-:-:S05]  /*2780*/  FFMA R13, R128, R11, R13 ;  /* 0x0000000b800d7223 */ /* 0x000fca000000000d */
[----:B------:R-:W-:-:S05]  /*2790*/  F2FP.TF32.F32.PACK_B R13, R13 ;  /* 0x0000000dff0d723e */ /* 0x000fca00024050ff */
[----:B------:R0:W-:Y:S01]  /*27a0*/  @P0 STG.E desc[UR12][R2.64+0x40], R13 ;  /* 0x0000400d02000986 */ /* 0x0001e2000c10190c */
[----:B------:R-:W-:-:S13]  /*27b0*/  ISETP.GT.AND P0, PT, R0, RZ, P1 ;  /* 0x000000ff0000720c */ /* 0x000fda0000f04270 */
[----:B0-----:R-:W-:Y:S05]  /*27c0*/  @!P0 BRA `(.L_x_43) ;  /* 0x0000000000048947 */ /* 0x001fea0003800000 */
[----:B------:R0:W5:Y:S02]  /*27d0*/  LDG.E.LTC128B R18, desc[UR12][R4.64+0x44] ;  /* 0x0000440c04127981 */ /* 0x000164000c1e1920 */
.L_x_43:
[----:B------:R-:W-:Y:S05]  /*27e0*/  BSYNC B0 ;  /* 0x0000000000007941 */ /* 0x000fea0003800000 */
.L_x_42:
[----:B-----5:R-:W-:Y:S01]  /*27f0*/  LOP3.LUT R13, R18, 0xffffe000, RZ, 0xc0, !PT ;  /* 0xffffe000120d7812 */ /* 0x020fe200078ec0ff */
[----:B------:R-:W-:Y:S04]  /*2800*/  BSSY B0, `(.L_x_44) ;  /* 0x0000008000007945 */ /* 0x000fe80003800000 */
[----:B------:R-:W-:-:S04]  /*2810*/  FMUL R12, R13, R14 ;  /* 0x0000000e0d0c7220 */ /* 0x000fc80000400000 */
[----:B------:R-:W-:-:S05]  /*2820*/  FFMA R129, R129, R11, R12 ;  /* 0x0000000b81817223 */ /* 0x000fca000000000c */
[----:B------:R-:W-:-:S05]  /*2830*/  F2FP.TF32.F32.PACK_B R129, R129 ;  /* 0x00000081ff81723e */ /* 0x000fca00024050ff */
[----:B------:R0:W-:Y:S01]  /*2840*/  @P0 STG.E desc[UR12][R2.64+0x44], R129 ;  /* 0x0000448102000986 */ /* 0x0001e2000c10190c */
[----:B------:R-:W-:-:S13]  /*2850*/  ISETP.GT.AND P0, PT, R0, 0x8, P2 ;  /* 0x000000080000780c */ /* 0x000fda0001704270 */
[----:B0-----:R-:W-:Y:S05]  /*2860*/  @!P0 BRA `(.L_x_45) ;  /* 0x0000000000048947 */ /* 0x001fea0003800000 */
[----:B------:R0:W5:Y:S02]  /*2870*/  LDG.E.LTC128B R18, desc[UR12][R8.64+0x40] ;  /* 0x0000400c08127981 */ /* 0x000164000c1e1920 */
.L_x_45:
[----:B------:R-:W-:Y:S05]  /*2880*/  BSYNC B0 ;  /* 0x0000000000007941 */ /* 0x000fea0003800000 */
.L_x_44:
        /* <DEDUP_REMOVED lines=9> */
.L_x_47:
[----:B------:R-:W-:Y:S05]  /*2920*/  BSYNC B0 ;  /* 0x0000000000007941 */ /* 0x000fea0003800000 */
.L_x_46:
[----:B-----5:R-:W-:Y:S01]  /*2930*/  LOP3.LUT R13, R18, 0xffffe000, RZ, 0xc0, !PT ;  /* 0xffffe000120d7812 */ /* 0x020fe200078ec0ff */
[C---:B------:R-:W-:Y:S01]  /*2940*/  IMAD.SHL.U32 R17, R20.reuse, 0x100, RZ ;  /* 0x0000010014117824 */ /* 0x040fe200078e00ff */
[----:B------:R-:W-:Y:S01]  /*2950*/  SHF.L.U64.HI R21, R20, 0x8, R21 ;  /* 0x0000000814157819 */ /* 0x000fe20000010215 */
[----:B------:R-:W-:Y:S01]  /*2960*/  BSSY B0, `(.L_x_48) ;  /* 0x000000f000007945 */ /* 0x000fe20003800000 */
[----:B------:R-:W-:Y:S01]  /*2970*/  ISETP.GT.AND P2, PT, R10, 0x18, PT ;  /* 0x000000180a00780c */ /* 0x000fe20003f44270 */
[----:B------:R-:W-:Y:S01]  /*2980*/  FMUL R12, R13, R14 ;  /* 0x0000000e0d0c7220 */ /* 0x000fe20000400000 */
[----:B------:R-:W-:Y:S02]  /*2990*/  LOP3.LUT R15, R17, 0x4, RZ, 0xfc, !PT ;  /* 0x00000004110f7812 */ /* 0x000fe400078efcff */
[----:B------:R-:W-:Y:S01]  /*29a0*/  P2R R16, PR, RZ, 0x4 ;  /* 0x00000004ff107803 */ /* 0x000fe20000000000 */
[----:B------:R-:W-:-:S05]  /*29b0*/  FFMA R131, R131, R11, R12 ;  /* 0x0000000b83837223 */ /* 0x000fca000000000c */
[----:B------:R-:W-:-:S05]  /*29c0*/  F2FP.TF32.F32.PACK_B R131, R131 ;  /* 0x00000083ff83723e */ /* 0x000fca00024050ff */
[----:B------:R0:W-:Y:S01]  /*29d0*/  @P0 STG.E desc[UR12][R6.64+0x44], R131 ;  /* 0x0000448306000986 */ /* 0x0001e2000c10190c */
[----:B------:R-:W-:-:S05]  /*29e0*/  IADD3 R124, P0, R15, R2, RZ ;  /* 0x000000020f7c7210 */ /* 0x000fca0007f1e0ff */
[----:B------:R-:W-:Y:S01]  /*29f0*/  IMAD.X R125, R21, 0x1, R3, P0 ;  /* 0x00000001157d7824 */ /* 0x000fe200000e0603 */
[----:B------:R-:W-:-:S05]  /*2a00*/  IADD3 R12, P0, R17, R2, RZ ;  /* 0x00000002110c7210 */ /* 0x000fca0007f1e0ff */
[----:B------:R-:W-:Y:S01]  /*2a10*/  IMAD.X R13, R21, 0x1, R3, P0 ;  /* 0x00000001150d7824 */ /* 0x000fe200000e0603 */
[----:B------:R-:W-:-:S13]  /*2a20*/  ISETP.GT.AND P0, PT, R0, RZ, P2 ;  /* 0x000000ff0000720c */ /* 0x000fda0001704270 */
[----:B0-----:R-:W-:Y:S05]  /*2a30*/  @!P0 BRA `(.L_x_49) ;  /* 0x0000000000048947 */ /* 0x001fea0003800000 */
[----:B------:R0:W5:Y:S02]  /*2a40*/  LDG.E.LTC128B R18, desc[UR12][R4.64+0x60] ;  /* 0x0000600c04127981 */ /* 0x000164000c1e1920 */
.L_x_49:
[----:B------:R-:W-:Y:S05]  /*2a50*/  BSYNC B0 ;  /* 0x0000000000007941 */ /* 0x000fea0003800000 */
.L_x_48:
        /* <DEDUP_REMOVED lines=11> */
.L_x_51:
[----:B------:R-:W-:Y:S05]  /*2b10*/  BSYNC B0 ;  /* 0x0000000000007941 */ /* 0x000fea0003800000 */
.L_x_50:
        /* <DEDUP_REMOVED lines=9> */
.L_x_53:
[----:B------:R-:W-:Y:S05]  /*2bb0*/  BSYNC B0 ;  /* 0x0000000000007941 */ /* 0x000fea0003800000 */
.L_x_52:
        /* <DEDUP_REMOVED lines=9> */
.L_x_55:
[----:B------:R-:W-:Y:S05]  /*2c50*/  BSYNC B0 ;  /* 0x0000000000007941 */ /* 0x000fea0003800000 */
.L_x_54:
[----:B-----5:R-:W-:Y:S01]  /*2c60*/  LOP3.LUT R19, R18, 0xffffe000, RZ, 0xc0, !PT ;  /* 0xffffe00012137812 */ /* 0x020fe200078ec0ff */
[----:B------:R-:W-:Y:S01]  /*2c70*/  BSSY B0, `(.L_x_56) ;  /* 0x000000a000007945 */ /* 0x000fe20003800000 */
[----:B------:R-:W-:-:S03]  /*2c80*/  ISETP.GT.AND P2, PT, R10, 0x20, PT ;  /* 0x000000200a00780c */ /* 0x000fc60003f44270 */
[----:B------:R-:W-:-:S04]  /*2c90*/  FMUL R16, R19, R14 ;  /* 0x0000000e13107220 */ /* 0x000fc80000400000 */
[----:B------:R-:W-:Y:S01]  /*2ca0*/  FFMA R135, R135, R11, R16 ;  /* 0x0000000b87877223 */ /* 0x000fe20000000010 */
[----:B------:R-:W-:-:S04]  /*2cb0*/  P2R R16, PR, RZ, 0x4 ;  /* 0x00000004ff107803 */ /* 0x000fc80000000000 */
[----:B------:R-:W-:-:S05]  /*2cc0*/  F2FP.TF32.F32.PACK_B R135, R135 ;  /* 0x00000087ff87723e */ /* 0x000fca00024050ff */
[----:B------:R0:W-:Y:S01]  /*2cd0*/  @P0 STG.E desc[UR12][R6.64+0x64], R135 ;  /* 0x0000648706000986 */ /* 0x0001e2000c10190c */
[----:B------:R-:W-:-:S13]  /*2ce0*/  ISETP.GT.AND P0, PT, R0, RZ, P2 ;  /* 0x000000ff0000720c */ /* 0x000fda0001704270 */
[----:B0-----:R-:W-:Y:S05]  /*2cf0*/  @!P0 BRA `(.L_x_57) ;  /* 0x0000000000048947 */ /* 0x001fea0003800000 */
[----:B------:R0:W5:Y:S02]  /*2d00*/  LDG.E.LTC128B R18, desc[UR12][R4.64+0x80] ;  /* 0x0000800c04127981 */ /* 0x000164000c1e1920 */
.L_x_57:
[----:B------:R-:W-:Y:S05]  /*2d10*/  BSYNC B0 ;  /* 0x0000000000007941 */ /* 0x000fea0003800000 */
.L_x_56:
        /* <DEDUP_REMOVED lines=11> */
.L_x_59:
[----:B------:R-:W-:Y:S05]  /*2dd0*/  BSYNC B0 ;  /* 0x0000000000007941 */ /* 0x000fea0003800000 */
.L_x_58:
        /* <DEDUP_REMOVED lines=9> */
.L_x_61:
[----:B------:R-:W-:Y:S05]  /*2e70*/  BSYNC B0 ;  /* 0x0000000000007941 */ /* 0x000fea0003800000 */
.L_x_60:
        /* <DEDUP_REMOVED lines=9> */
.L_x_63:
[----:B------:R-:W-:Y:S05]  /*2f10*/  BSYNC B0 ;  /* 0x0000000000007941 */ /* 0x000fea0003800000 */
.L_x_62:
        /* <DEDUP_REMOVED lines=11> */
.L_x_65:
[----:B------:R-:W-:Y:S05]  /*2fd0*/  BSYNC B0 ;  /* 0x0000000000007941 */ /* 0x000fea0003800000 */
.L_x_64:
[----:B-----5:R-:W-:Y:S01]  /*2fe0*/  LOP3.LUT R19, R18, 0xffffe000, RZ, 0xc0, !PT ;  /* 0xffffe00012137812 */ /* 0x020fe200078ec0ff */
[----:B------:R-:W-:Y:S01]  /*2ff0*/  BSSY B0, `(.L_x_66) ;  /* 0x0000009000007945 */ /* 0x000fe20003800000 */
[----:B------:R-:W-:-:S03]  /*3000*/  ISETP.GT.AND P4, PT, R10, 0x29, PT ;  /* 0x000000290a00780c */ /* 0x000fc60003f84270 */
[----:B------:R-:W-:-:S04]  /*3010*/  FMUL R19, R19, R14 ;  /* 0x0000000e13137220 */ /* 0x000fc80000400000 */
[----:B------:R-:W-:-:S05]  /*3020*/  FFMA R19, R140, R11, R19 ;  /* 0x0000000b8c137223 */ /* 0x000fca0000000013 */
[----:B------:R-:W-:-:S05]  /*3030*/  F2FP.TF32.F32.PACK_B R19, R19 ;  /* 0x00000013ff13723e */ /* 0x000fca00024050ff */
[----:B------:R0:W-:Y:S01]  /*3040*/  @P0 STG.E desc[UR12][R2.64+0xa0], R19 ;  /* 0x0000a01302000986 */ /* 0x0001e2000c10190c */
[----:B------:R-:W-:-:S13]  /*3050*/  ISETP.GT.AND P0, PT, R0, RZ, P4 ;  /* 0x000000ff0000720c */ /* 0x000fda0002704270 */
[----:B0-----:R-:W-:Y:S05]  /*3060*/  @!P0 BRA `(.L_x_67) ;  /* 0x0000000000048947 */ /* 0x001fea0003800000 */
[----:B------:R0:W5:Y:S02]  /*3070*/  LDG.E.LTC128B R18, desc[UR12][R4.64+0xa4] ;  /* 0x0000a40c04127981 */ /* 0x000164000c1e1920 */
.L_x_67:
[----:B------:R-:W-:Y:S05]  /*3080*/  BSYNC B0 ;  /* 0x0000000000007941 */ /* 0x000fea0003800000 */
.L_x_66:
        /* <DEDUP_REMOVED lines=9> */
.L_x_69:
[----:B------:R-:W-:Y:S05]  /*3120*/  BSYNC B0 ;  /* 0x0000000000007941 */ /* 0x000fea0003800000 */
.L_x_68:
        /* <DEDUP_REMOVED lines=9> */
.L_x_71:
[----:B------:R-:W-:Y:S05]  /*31c0*/  BSYNC B0 ;  /* 0x0000000000007941 */ /* 0x000fea0003800000 */
.L_x_70:
        /* <DEDUP_REMOVED lines=10> */
.L_x_73:
[----:B------:R-:W-:Y:S05]  /*3270*/  BSYNC B0 ;  /* 0x0000000000007941 */ /* 0x000fea0003800000 */
.L_x_72:
        /* <DEDUP_REMOVED lines=10> */
.L_x_75:
[----:B------:R-:W-:Y:S05]  /*3320*/  BSYNC B0 ;  /* 0x0000000000007941 */ /* 0x000fea0003800000 */
.L_x_74:
        /* <DEDUP_REMOVED lines=9> */
.L_x_77:
[----:B------:R-:W-:Y:S05]  /*33c0*/  BSYNC B0 ;  /* 0x0000000000007941 */ /* 0x000fea0003800000 */
.L_x_76:
        /* <DEDUP_REMOVED lines=9> */
.L_x_79:
[----:B------:R-:W-:Y:S05]  /*3460*/  BSYNC B0 ;  /* 0x0000000000007941 */ /* 0x000fea0003800000 */
.L_x_78:
        /* <DEDUP_REMOVED lines=10> */
.L_x_81:
[----:B------:R-:W-:Y:S05]  /*3510*/  BSYNC B0 ;  /* 0x0000000000007941 */ /* 0x000fea0003800000 */
.L_x_80:
[----:B-----5:R-:W-:Y:S01]  /*3520*/  LOP3.LUT R19, R18, 0xffffe000, RZ, 0xc0, !PT ;  /* 0xffffe00012137812 */ /* 0x020fe200078ec0ff */
[----:B------:R-:W-:Y:S04]  /*3530*/  BSSY B0, `(.L_x_82) ;  /* 0x0000009000007945 */ /* 0x000fe80003800000 */
[----:B------:R-:W-:-:S04]  /*3540*/  FMUL R19, R19, R14 ;  /* 0x0000000e13137220 */ /* 0x000fc80000400000 */
[----:B------:R-:W-:-:S05]  /*3550*/  FFMA R19, R148, R11, R19 ;  /* 0x0000000b94137223 */ /* 0x000fca0000000013 */
[----:B------:R-:W-:-:S05]  /*3560*/  F2FP.TF32.F32.PACK_B R19, R19 ;  /* 0x00000013ff13723e */ /* 0x000fca00024050ff */
[----:B------:R0:W-:Y:S01]  /*3570*/  @P0 STG.E desc[UR12][R2.64+0xe0], R19 ;  /* 0x0000e01302000986 */ /* 0x0001e2000c10190c */
[----:B------:R-:W-:-:S04]  /*3580*/  ISETP.GT.AND P0, PT, R10, 0x39, PT ;  /* 0x000000390a00780c */ /* 0x000fc80003f04270 */
[----:B------:R-:W-:-:S13]  /*3590*/  ISETP.GT.AND P5, PT, R0, RZ, P0 ;  /* 0x000000ff0000720c */ /* 0x000fda00007a4270 */
[----:B0-----:R-:W-:Y:S05]  /*35a0*/  @!P5 BRA `(.L_x_83) ;  /* 0x000000000004d947 */ /* 0x001fea0003800000 */
[----:B------:R0:W5:Y:S02]  /*35b0*/  LDG.E.LTC128B R18, desc[UR12][R4.64+0xe4] ;  /* 0x0000e40c04127981 */ /* 0x000164000c1e1920 */
.L_x_83:
[----:B------:R-:W-:Y:S05]  /*35c0*/  BSYNC B0 ;  /* 0x0000000000007941 */ /* 0x000fea0003800000 */
.L_x_82:
        /* <DEDUP_REMOVED lines=9> */
.L_x_85:
[----:B------:R-:W-:Y:S05]  /*3660*/  BSYNC B0 ;  /* 0x0000000000007941 */ /* 0x000fea0003800000 */
.L_x_84:
[----:B-----5:R-:W-:Y:S01]  /*3670*/  LOP3.LUT R19, R18, 0xffffe000, RZ, 0xc0, !PT ;  /* 0xffffe00012137812 */ /* 0x020fe200078ec0ff */
[----:B------:R-:W-:Y:S01]  /*3680*/  BSSY B0, `(.L_x_86) ;  /* 0x0000009000007945 */ /* 0x000fe20003800000 */
[----:B------:R-:W-:-:S03]  /*3690*/  IMAD.MOV.U32 R16, RZ, RZ, R18 ;  /* 0x000000ffff107224 */ /* 0x000fc600078e0012 */
[----:B------:R-:W-:-:S04]  /*36a0*/  FMUL R19, R19, R14 ;  /* 0x0000000e13137220 */ /* 0x000fc80000400000 */
[----:B------:R-:W-:-:S05]  /*36b0*/  FFMA R19, R150, R11, R19 ;  /* 0x0000000b96137223 */ /* 0x000fca0000000013 */
[----:B------:R-:W-:-:S05]  /*36c0*/  F2FP.TF32.F32.PACK_B R19, R19 ;  /* 0x00000013ff13723e */ /* 0x000fca00024050ff */
[----:B------:R0:W-:Y:S01]  /*36d0*/  @P5 STG.E desc[UR12][R6.64+0xe0], R19 ;  /* 0x0000e01306005986 */ /* 0x0001e2000c10190c */
[----:B------:R-:W-:-:S13]  /*36e0*/  ISETP.GT.AND P5, PT, R0, 0x8, P0 ;  /* 0x000000080000780c */ /* 0x000fda00007a4270 */
[----:B0-----:R-:W-:Y:S05]  /*36f0*/  @!P5 BRA `(.L_x_87) ;  /* 0x000000000004d947 */ /* 0x001fea0003800000 */
[----:B------:R0:W5:Y:S02]  /*3700*/  LDG.E.LTC128B R16, desc[UR12][R8.64+0xe4] ;  /* 0x0000e40c08107981 */ /* 0x000164000c1e1920 */
.L_x_87:
[----:B------:R-:W-:Y:S05]  /*3710*/  BSYNC B0 ;  /* 0x0000000000007941 */ /* 0x000fea0003800000 */
.L_x_86:
[----:B-----5:R-:W-:Y:S01]  /*3720*/  LOP3.LUT R19, R16, 0xffffe000, RZ, 0xc0, !PT ;  /* 0xffffe00010137812 */ /* 0x020fe200078ec0ff */
[----:B------:R-:W-:Y:S01]  /*3730*/  USHF.L.U32 UR22, UR4, 0x8, URZ ;  /* 0x0000000804167899 */ /* 0x000fe2000800063f */
[----:B--2---:R-:W-:Y:S01]  /*3740*/  LOP3.LUT R123, R17, 0x20, RZ, 0xfc, !PT ;  /* 0x00000020117b7812 */ /* 0x004fe200078efcff */
[----:B------:R-:W-:Y:S02]  /*3750*/  USHF.L.U64.HI UR4, UR4, 0x8, UR5 ;  /* 0x0000000804047899 */ /* 0x000fe40008010205 */
[----:B------:R-:W-:-:S04]  /*3760*/  FMUL R18, R19, R14 ;  /* 0x0000000e13127220 */ /* 0x000fc80000400000 */
[----:B------:R-:W-:-:S05]  /*3770*/  FFMA R151, R151, R11, R18 ;  /* 0x0000000b97977223 */ /* 0x000fca0000000012 */
[----:B------:R-:W-:-:S05]  /*3780*/  F2FP.TF32.F32.PACK_B R151, R151 ;  /* 0x00000097ff97723e */ /* 0x000fca00024050ff */
[----:B------:R-:W-:Y:S01]  /*3790*/  @P5 STG.E desc[UR12][R6.64+0xe4], R151 ;  /* 0x0000e49706005986 */ /* 0x000fe2000c10190c */
[----:B------:R-:W-:-:S05]  /*37a0*/  IADD3 R126, P5, R123, R2, RZ ;  /* 0x000000027b7e7210 */ /* 0x000fca0007fbe0ff */
[----:B------:R-:W-:Y:S01]  /*37b0*/  IMAD.X R127, R21, 0x1, R3, P5 ;  /* 0x00000001157f7824 */ /* 0x000fe200028e0603 */
[----:B------:R-:W-:-:S04]  /*37c0*/  IADD3 R18, P5, R4, UR22, RZ ;  /* 0x0000001604127c10 */ /* 0x000fc8000ffbe0ff */
[----:B------:R-:W-:Y:S02]  /*37d0*/  IADD3.X R19, R5, UR4, RZ, P5, !PT ;  /* 0x0000000405137c10 */ /* 0x000fe4000affe4ff */
[----:B------:R-:W-:-:S04]  /*37e0*/  ISETP.GT.AND P5, PT, R10, RZ, PT ;  /* 0x000000ff0a00720c */ /* 0x000fc80003fa4270 */
[----:B------:R-:W-:-:S13]  /*37f0*/  ISETP.GT.AND P5, PT, R0, 0x40, P5 ;  /* 0x000000400000780c */ /* 0x000fda0002fa4270 */
[----:B------:R-:W2:Y:S01]  /*3800*/  @P5 LDG.E.LTC128B R16, desc[UR12][R18.64] ;  /* 0x0000000c12105981 */ /* 0x000ea2000c1e1920 */
[----:B------:R-:W-:Y:S01]  /*3810*/  LOP3.LUT R121, R17, 0x24, RZ, 0xfc, !PT ;  /* 0x0000002411797812 */ /* 0x000fe200078efcff */
[----:B------:R-:W-:Y:S01]  /*3820*/  ULOP3.LUT UR21, UR22, 0x4, URZ, 0xfc, !UPT ;  /* 0x0000000416157892 */ /* 0x000fe2000f8efc3f */
[----:B--2---:R-:W-:-:S05]  /*3830*/  LOP3.LUT R23, R16, 0xffffe000, RZ, 0xc0, !PT ;  /* 0xffffe00010177812 */ /* 0x004fca00078ec0ff */
[----:B------:R-:W-:-:S04]  /*3840*/  FMUL R23, R23, R14 ;  /* 0x0000000e17177220 */ /* 0x000fc80000400000 */
[----:B------:R-:W-:-:S05]  /*3850*/  FFMA R133, R88, R11, R23 ;  /* 0x0000000b58857223 */ /* 0x000fca0000000017 */
[----:B------:R-:W-:-:S05]  /*3860*/  F2FP.TF32.F32.PACK_B R133, R133 ;  /* 0x00000085ff85723e */ /* 0x000fca00024050ff */
[----:B------:R2:W-:Y:S01]  /*3870*/  @P5 STG.E desc[UR12][R12.64], R133 ;  /* 0x000000850c005986 */ /* 0x0005e2000c10190c */
[----:B------:R-:W-:-:S05]  /*3880*/  IADD3 R128, P5, R121, R2, RZ ;  /* 0x0000000279807210 */ /* 0x000fca0007fbe0ff */
[----:B------:R-:W-:Y:S01]  /*3890*/  IMAD.X R129, R21, 0x1, R3, P5 ;  /* 0x0000000115817824 */ /* 0x000fe200028e0603 */
[----:B------:R-:W-:-:S04]  /*38a0*/  IADD3 R130, P5, R4, UR21, RZ ;  /* 0x0000001504827c10 */ /* 0x000fc8000ffbe0ff */
[----:B------:R-:W-:Y:S02]  /*38b0*/  IADD3.X R131, R5, UR4, RZ, P5, !PT ;  /* 0x0000000405837c10 */ /* 0x000fe4000affe4ff */
[----:B------:R-:W-:-:S13]  /*38c0*/  ISETP.GT.AND P5, PT, R0, 0x40, P6 ;  /* 0x000000400000780c */ /* 0x000fda00037a4270 */
[----:B------:R-:W3:Y:S01]  /*38d0*/  @P5 LDG.E.LTC128B R16, desc[UR12][R130.64] ;  /* 0x0000000c82105981 */ /* 0x000ee2000c1e1920 */
[----:B------:R-:W-:Y:S01]  /*38e0*/  BSSY B0, `(.L_x_88) ;  /* 0x000000e000007945 */ /* 0x000fe20003800000 */
[----:B---3--:R-:W-:-:S05]  /*38f0*/  LOP3.LUT R23, R16, 0xffffe000, RZ, 0xc0, !PT ;  /* 0xffffe00010177812 */ /* 0x008fca00078ec0ff */
[----:B------:R-:W-:-:S04]  /*3900*/  FMUL R20, R23, R14 ;  /* 0x0000000e17147220 */ /* 0x000fc80000400000 */
[----:B--2---:R-:W-:-:S05]  /*3910*/  FFMA R133, R89, R11, R20 ;  /* 0x0000000b59857223 */ /* 0x004fca0000000014 */
[----:B------:R-:W-:-:S05]  /*3920*/  F2FP.TF32.F32.PACK_B R133, R133 ;  /* 0x00000085ff85723e */ /* 0x000fca00024050ff */
[----:B------:R2:W-:Y:S01]  /*3930*/  @P5 STG.E desc[UR12][R124.64], R133 ;  /* 0x000000857c005986 */ /* 0x0005e2000c10190c */
[----:B------:R-:W-:-:S05]  /*3940*/  IADD3 R88, P5, R17, R6, RZ ;  /* 0x0000000611587210 */ /* 0x000fca0007fbe0ff */
[----:B------:R-:W-:Y:S01]  /*3950*/  IMAD.X R89, R21, 0x1, R7, P5 ;  /* 0x0000000115597824 */ /* 0x000fe200028e0607 */
[----:B------:R-:W-:-:S04]  /*3960*/  IADD3 R22, P5, R8, UR22, RZ ;  /* 0x0000001608167c10 */ /* 0x000fc8000ffbe0ff */
[----:B------:R-:W-:Y:S02]  /*3970*/  IADD3.X R23, R9, UR4, RZ, P5, !PT ;  /* 0x0000000409177c10 */ /* 0x000fe4000affe4ff */
[----:B------:R-:W-:-:S04]  /*3980*/  ISETP.GT.AND P5, PT, R10, RZ, PT ;  /* 0x000000ff0a00720c */ /* 0x000fc80003fa4270 */
[----:B------:R-:W-:-:S13]  /*3990*/  ISETP.GT.AND P5, PT, R0, 0x48, P5 ;  /* 0x000000480000780c */ /* 0x000fda0002fa4270 */
[----:B--2---:R-:W-:Y:S05]  /*39a0*/  @!P5 BRA `(.L_x_89) ;  /* 0x000000000004d947 */ /* 0x004fea0003800000 */
[----:B------:R2:W5:Y:S02]  /*39b0*/  LDG.E.LTC128B R16, desc[UR12][R22.64] ;  /* 0x0000000c16107981 */ /* 0x000564000c1e1920 */
.L_x_89:
[----:B------:R-:W-:Y:S05]  /*39c0*/  BSYNC B0 ;  /* 0x0000000000007941 */ /* 0x000fea0003800000 */
.L_x_88:
[----:B-----5:R-:W-:Y:S01]  /*39d0*/  LOP3.LUT R125, R16, 0xffffe000, RZ, 0xc0, !PT ;  /* 0xffffe000107d7812 */ /* 0x020fe200078ec0ff */
[----:B------:R-:W-:Y:S04]  /*39e0*/  BSSY B0, `(.L_x_90) ;  /* 0x000000c000007945 */ /* 0x000fe80003800000 */
[----:B------:R-:W-:-:S04]  /*39f0*/  FMUL R125, R125, R14 ;  /* 0x0000000e7d7d7220 */ /* 0x000fc80000400000 */
[----:B------:R-:W-:-:S05]  /*3a00*/  FFMA R125, R90, R11, R125 ;  /* 0x0000000b5a7d7223 */ /* 0x000fca000000007d */
[----:B------:R-:W-:-:S05]  /*3a10*/  F2FP.TF32.F32.PACK_B R125, R125 ;  /* 0x0000007dff7d723e */ /* 0x000fca00024050ff */
[----:B------:R3:W-:Y:S01]  /*3a20*/  @P5 STG.E desc[UR12][R88.64], R125 ;  /* 0x0000007d58005986 */ /* 0x0007e2000c10190c */
[----:B------:R-:W-:-:S05]  /*3a30*/  IADD3 R132, P5, R15, R6, RZ ;  /* 0x000000060f847210 */ /* 0x000fca0007fbe0ff */
[----:B------:R-:W-:Y:S01]  /*3a40*/  IMAD.X R133, R21, 0x1, R7, P5 ;  /* 0x0000000115857824 */ /* 0x000fe200028e0607 */
[----:B------:R-:W-:-:S13]  /*3a50*/  ISETP.GT.AND P5, PT, R0, 0x48, P6 ;  /* 0x000000480000780c */ /* 0x000fda00037a4270 */
[----:B---3--:R-:W-:Y:S05]  /*3a60*/  @!P5 BRA `(.L_x_91) ;  /* 0x00000000000cd947 */ /* 0x008fea0003800000 */
[----:B------:R-:W-:-:S04]  /*3a70*/  IADD3 R124, P6, R8, UR21, RZ ;  /* 0x00000015087c7c10 */ /* 0x000fc8000ffde0ff */
[----:B------:R-:W-:-:S05]  /*3a80*/  IADD3.X R125, R9, UR4, RZ, P6, !PT ;  /* 0x00000004097d7c10 */ /* 0x000fca000b7fe4ff */
[----:B------:R3:W5:Y:S04]  /*3a90*/  LDG.E.LTC128B R16, desc[UR12][R124.64] ;  /* 0x0000000c7c107981 */ /* 0x000768000c1e1920 */
.L_x_91:
[----:B------:R-:W-:Y:S05]  /*3aa0*/  BSYNC B0 ;  /* 0x0000000000007941 */ /* 0x000fea0003800000 */
.L_x_90:
[----:B---3-5:R-:W-:Y:S01]  /*3ab0*/  LOP3.LUT R125, R16, 0xffffe000, RZ, 0xc0, !PT ;  /* 0xffffe000107d7812 */ /* 0x028fe200078ec0ff */
[----:B------:R-:W-:Y:S01]  /*3ac0*/  ULOP3.LUT UR20, UR22, 0x20, URZ, 0xfc, !UPT ;  /* 0x0000002016147892 */ /* 0x000fe2000f8efc3f */
[----:B------:R-:W-:-:S03]  /*3ad0*/  ISETP.GT.AND P6, PT, R10, 0x8, PT ;  /* 0x000000080a00780c */ /* 0x000fc60003fc4270 */
[----:B------:R-:W-:-:S04]  /*3ae0*/  FMUL R20, R125, R14 ;  /* 0x0000000e7d147220 */ /* 0x000fc80000400000 */
[----:B------:R-:W-:Y:S01]  /*3af0*/  FFMA R137, R91, R11, R20 ;  /* 0x0000000b5b897223 */ /* 0x000fe20000000014 */
[----:B------:R-:W-:-:S04]  /*3b00*/  LOP3.LUT R91, R17, 0x40, RZ, 0xfc, !PT ;  /* 0x00000040115b7812 */ /* 0x000fc800078efcff */
[----:B------:R-:W-:-:S05]  /*3b10*/  F2FP.TF32.F32.PACK_B R137, R137 ;  /* 0x00000089ff89723e */ /* 0x000fca00024050ff */
[----:B------:R3:W-:Y:S01]  /*3b20*/  @P5 STG.E desc[UR12][R132.64], R137 ;  /* 0x0000008984005986 */ /* 0x0007e2000c10190c */
[----:B------:R-:W-:-:S05]  /*3b30*/  IADD3 R130, P5, R91, R2, RZ ;  /* 0x000000025b827210 */ /* 0x000fca0007fbe0ff */
[----:B------:R-:W-:Y:S01]  /*3b40*/  IMAD.X R131, R21, 0x1, R3, P5 ;  /* 0x0000000115837824 */ /* 0x000fe200028e0603 */
[----:B------:R-:W-:-:S04]  /*3b50*/  IADD3 R134, P5, R4, UR20, RZ ;  /* 0x0000001404867c10 */ /* 0x000fc8000ffbe0ff */
[----:B------:R-:W-:Y:S02]  /*3b60*/  IADD3.X R135, R5, UR4, RZ, P5, !PT ;  /* 0x0000000405877c10 */ /* 0x000fe4000affe4ff */
[----:B------:R-:W-:-:S13]  /*3b70*/  ISETP.GT.AND P5, PT, R0, 0x40, P6 ;  /* 0x000000400000780c */ /* 0x000fda00037a4270 */
[----:B------:R-:W2:Y:S01]  /*3b80*/  @P5 LDG.E.LTC128B R16, desc[UR12][R134.64] ;  /* 0x0000000c86105981 */ /* 0x000ea2000c1e1920 */
[----:B------:R-:W-:Y:S01]  /*3b90*/  ULOP3.LUT UR19, UR22, 0x24, URZ, 0xfc, !UPT ;  /* 0x0000002416137892 */ /* 0x000fe2000f8efc3f */
[----:B--2---:R-:W-:-:S05]  /*3ba0*/  LOP3.LUT R125, R16, 0xffffe000, RZ, 0xc0, !PT ;  /* 0xffffe000107d7812 */ /* 0x004fca00078ec0ff */
[----:B------:R-:W-:-:S04]  /*3bb0*/  FMUL R125, R125, R14 ;  /* 0x0000000e7d7d7220 */ /* 0x000fc80000400000 */
[----:B------:R-:W-:Y:S01]  /*3bc0*/  FFMA R139, R92, R11, R125 ;  /* 0x0000000b5c8b7223 */ /* 0x000fe2000000007d */
[----:B------:R-:W-:-:S04]  /*3bd0*/  LOP3.LUT R125, R17, 0x44, RZ, 0xfc, !PT ;  /* 0x00000044117d7812 */ /* 0x000fc800078efcff */
[----:B------:R-:W-:-:S05]  /*3be0*/  F2FP.TF32.F32.PACK_B R139, R139 ;  /* 0x0000008bff8b723e */ /* 0x000fca00024050ff */
[----:B------:R2:W-:Y:S01]  /*3bf0*/  @P5 STG.E desc[UR12][R126.64], R139 ;  /* 0x0000008b7e005986 */ /* 0x0005e2000c10190c */
[----:B---3--:R-:W-:-:S05]  /*3c00*/  IADD3 R132, P5, R125, R2, RZ ;  /* 0x000000027d847210 */ /* 0x008fca0007fbe0ff */
[----:B------:R-:W-:Y:S01]  /*3c10*/  IMAD.X R133, R21, 0x1, R3, P5 ;  /* 0x0000000115857824 */ /* 0x000fe200028e0603 */
[----:B------:R-:W-:-:S04]  /*3c20*/  IADD3 R136, P5, R4, UR19, RZ ;  /* 0x0000001304887c10 */ /* 0x000fc8000ffbe0ff */
[----:B------:R-:W-:Y:S02]  /*3c30*/  IADD3.X R137, R5, UR4, RZ, P5, !PT ;  /* 0x0000000405897c10 */ /* 0x000fe4000affe4ff */
[----:B------:R-:W-:-:S04]  /*3c40*/  ISETP.GT.AND P5, PT, R10, 0x9, PT ;  /* 0x000000090a00780c */ /* 0x000fc80003fa4270 */
[----:B------:R-:W-:-:S13]  /*3c50*/  ISETP.GT.AND P5, PT, R0, 0x40, P5 ;  /* 0x000000400000780c */ /* 0x000fda0002fa4270 */
[----:B------:R-:W3:Y:S01]  /*3c60*/  @P5 LDG.E.LTC128B R16, desc[UR12][R136.64] ;  /* 0x0000000c88105981 */ /* 0x000ee2000c1e1920 */
[----:B------:R-:W-:Y:S01]  /*3c70*/  BSSY B0, `(.L_x_92) ;  /* 0x000000d000007945 */ /* 0x000fe20003800000 */
[----:B---3--:R-:W-:-:S05]  /*3c80*/  LOP3.LUT R135, R16, 0xffffe000, RZ, 0xc0, !PT ;  /* 0xffffe00010877812 */ /* 0x008fca00078ec0ff */
[----:B------:R-:W-:-:S04]  /*3c90*/  FMUL R20, R135, R14 ;  /* 0x0000000e87147220 */ /* 0x000fc80000400000 */
[----:B------:R-:W-:-:S05]  /*3ca0*/  FFMA R93, R93, R11, R20 ;  /* 0x0000000b5d5d7223 */ /* 0x000fca0000000014 */
[----:B------:R-:W-:-:S05]  /*3cb0*/  F2FP.TF32.F32.PACK_B R93, R93 ;  /* 0x0000005dff5d723e */ /* 0x000fca00024050ff */
[----:B------:R3:W-:Y:S01]  /*3cc0*/  @P5 STG.E desc[UR12][R128.64], R93 ;  /* 0x0000005d80005986 */ /* 0x0007e2000c10190c */
[----:B--2---:R-:W-:-:S05]  /*3cd0*/  IADD3 R126, P5, R123, R6, RZ ;  /* 0x000000067b7e7210 */ /* 0x004fca0007fbe0ff */
[----:B------:R-:W-:Y:S01]  /*3ce0*/  IMAD.X R127, R21, 0x1, R7, P5 ;  /* 0x00000001157f7824 */ /* 0x000fe200028e0607 */
[----:B------:R-:W-:-:S13]  /*3cf0*/  ISETP.GT.AND P5, PT, R0, 0x48, P6 ;  /* 0x000000480000780c */ /* 0x000fda00037a4270 */
[----:B---3--:R-:W-:Y:S05]  /*3d00*/  @!P5 BRA `(.L_x_93) ;  /* 0x00000000000cd947 */ /* 0x008fea0003800000 */
[----:B------:R-:W-:-:S04]  /*3d10*/  IADD3 R92, P6, R8, UR20, RZ ;  /* 0x00000014085c7c10 */ /* 0x000fc8000ffde0ff */
[----:B------:R-:W-:-:S05]  /*3d20*/  IADD3.X R93, R9, UR4, RZ, P6, !PT ;  /* 0x00000004095d7c10 */ /* 0x000fca000b7fe4ff */
[----:B------:R2:W5:Y:S04]  /*3d30*/  LDG.E.LTC128B R16, desc[UR12][R92.64] ;  /* 0x0000000c5c107981 */ /* 0x000568000c1e1920 */
.L_x_93:
[----:B------:R-:W-:Y:S05]  /*3d40*/  BSYNC B0 ;  /* 0x0000000000007941 */ /* 0x000fea0003800000 */
.L_x_92:
[----:B--2--5:R-:W-:Y:S01]  /*3d50*/  LOP3.LUT R93, R16, 0xffffe000, RZ, 0xc0, !PT ;  /* 0xffffe000105d7812 */ /* 0x024fe200078ec0ff */
[----:B------:R-:W-:Y:S01]  /*3d60*/  BSSY B0, `(.L_x_94) ;  /* 0x000000d000007945 */ /* 0x000fe20003800000 */
[----:B------:R-:W-:-:S03]  /*3d70*/  ISETP.GT.AND P6, PT, R10, 0x9, PT ;  /* 0x000000090a00780c */ /* 0x000fc60003fc4270 */
[----:B------:R-:W-:-:S04]  /*3d80*/  FMUL R93, R93, R14 ;  /* 0x0000000e5d5d7220 */ /* 0x000fc80000400000 */
[----:B------:R-:W-:-:S05]  /*3d90*/  FFMA R93, R94, R11, R93 ;  /* 0x0000000b5e5d7223 */ /* 0x000fca000000005d */
[----:B------:R-:W-:-:S05]  /*3da0*/  F2FP.TF32.F32.PACK_B R93, R93 ;  /* 0x0000005dff5d723e */ /* 0x000fca00024050ff */
[----:B------:R2:W-:Y:S01]  /*3db0*/  @P5 STG.E desc[UR12][R126.64], R93 ;  /* 0x0000005d7e005986 */ /* 0x0005e2000c10190c */
[----:B------:R-:W-:-:S05]  /*3dc0*/  IADD3 R128, P5, R121, R6, RZ ;  /* 0x0000000679807210 */ /* 0x000fca0007fbe0ff */
[----:B------:R-:W-:Y:S01]  /*3dd0*/  IMAD.X R129, R21, 0x1, R7, P5 ;  /* 0x0000000115817824 */ /* 0x000fe200028e0607 */
[----:B------:R-:W-:-:S13]  /*3de0*/  ISETP.GT.AND P5, PT, R0, 0x48, P6 ;  /* 0x000000480000780c */ /* 0x000fda00037a4270 */
[----:B--2---:R-:W-:Y:S05]  /*3df0*/  @!P5 BRA `(.L_x_95) ;  /* 0x00000000000cd947 */ /* 0x004fea0003800000 */
[----:B------:R-:W-:-:S04]  /*3e00*/  IADD3 R92, P6, R8, UR19, RZ ;  /* 0x00000013085c7c10 */ /* 0x000fc8000ffde0ff */
[----:B------:R-:W-:-:S05]  /*3e10*/  IADD3.X R93, R9, UR4, RZ, P6, !PT ;  /* 0x00000004095d7c10 */ /* 0x000fca000b7fe4ff */
[----:B------:R2:W5:Y:S04]  /*3e20*/  LDG.E.LTC128B R16, desc[UR12][R92.64] ;  /* 0x0000000c5c107981 */ /* 0x000568000c1e1920 */
.L_x_95:
[----:B------:R-:W-:Y:S05]  /*3e30*/  BSYNC B0 ;  /* 0x0000000000007941 */ /* 0x000fea0003800000 */
.L_x_94:
[----:B--2--5:R-:W-:Y:S01]  /*3e40*/  LOP3.LUT R93, R16, 0xffffe000, RZ, 0xc0, !PT ;  /* 0xffffe000105d7812 */ /* 0x024fe200078ec0ff */
[----:B------:R-:W-:Y:S01]  /*3e50*/  ULOP3.LUT UR18, UR22, 0x40, URZ, 0xfc, !UPT ;  /* 0x0000004016127892 */ /* 0x000fe2000f8efc3f */
[----:B------:R-:W-:-:S03]  /*3e60*/  ISETP.GT.AND P6, PT, R10, 0x10, PT ;  /* 0x000000100a00780c */ /* 0x000fc60003fc4270 */
[----:B------:R-:W-:Y:S01]  /*3e70*/  FMUL R20, R93, R14 ;  /* 0x0000000e5d147220 */ /* 0x000fe20000400000 */
[----:B------:R-:W-:-:S03]  /*3e80*/  LOP3.LUT R93, R17, 0x60, RZ, 0xfc, !PT ;  /* 0x00000060115d7812 */ /* 0x000fc600078efcff */
        /* <DEDUP_REMOVED lines=9> */
[----:B------:R-:W-:Y:S01]  /*3f20*/  ULOP3.LUT UR17, UR22, 0x44, URZ, 0xfc, !UPT ;  /* 0x0000004416117892 */ /* 0x000fe2000f8efc3f */
[----:B---3--:R-:W-:-:S05]  /*3f30*/  LOP3.LUT R95, R16, 0xffffe000, RZ, 0xc0, !PT ;  /* 0xffffe000105f7812 */ /* 0x008fca00078ec0ff */
[----:B------:R-:W-:-:S04]  /*3f40*/  FMUL R95, R95, R14 ;  /* 0x0000000e5f5f7220 */ /* 0x000fc80000400000 */
[----:B------:R-:W-:Y:S01]  /*3f50*/  FFMA R139, R96, R11, R95 ;  /* 0x0000000b608b7223 */ /* 0x000fe2000000005f */
[----:B------:R-:W-:-:S04]  /*3f60*/  LOP3.LUT R95, R17, 0x64, RZ, 0xfc, !PT ;  /* 0x00000064115f7812 */ /* 0x000fc800078efcff */
[----:B------:R-:W-:-:S05]  /*3f70*/  F2FP.TF32.F32.PACK_B R139, R139 ;  /* 0x0000008bff8b723e */ /* 0x000fca00024050ff */
[----:B------:R3:W-:Y:S01]  /*3f80*/  @P5 STG.E desc[UR12][R130.64], R139 ;  /* 0x0000008b82005986 */ /* 0x0007e2000c10190c */
[----:B--2---:R-:W-:-:S05]  /*3f90*/  IADD3 R128, P5, R95, R2, RZ ;  /* 0x000000025f807210 */ /* 0x004fca0007fbe0ff */
[----:B------:R-:W-:Y:S01]  /*3fa0*/  IMAD.X R129, R21, 0x1, R3, P5 ;  /* 0x0000000115817824 */ /* 0x000fe200028e0603 */
[----:B------:R-:W-:-:S04]  /*3fb0*/  IADD3 R136, P5, R4, UR17, RZ ;  /* 0x0000001104887c10 */ /* 0x000fc8000ffbe0ff */
[----:B------:R-:W-:Y:S02]  /*3fc0*/  IADD3.X R137, R5, UR4, RZ, P5, !PT ;  /* 0x0000000405897c10 */ /* 0x000fe4000affe4ff */
[----:B------:R-:W-:-:S04]  /*3fd0*/  ISETP.GT.AND P5, PT, R10, 0x11, PT ;  /* 0x000000110a00780c */ /* 0x000fc80003fa4270 */
[----:B------:R-:W-:-:S13]  /*3fe0*/  ISETP.GT.AND P5, PT, R0, 0x40, P5 ;  /* 0x000000400000780c */ /* 0x000fda0002fa4270 */
[----:B------:R-:W2:Y:S01]  /*3ff0*/  @P5 LDG.E.LTC128B R16, desc[UR12][R136.64] ;  /* 0x0000000c88105981 */ /* 0x000ea2000c1e1920 */
[----:B------:R-:W-:Y:S01]  /*4000*/  BSSY B0, `(.L_x_96) ;  /* 0x000000d000007945 */ /* 0x000fe20003800000 */
[----:B--2---:R-:W-:-:S05]  /*4010*/  LOP3.LUT R135, R16, 0xffffe000, RZ, 0xc0, !PT ;  /* 0xffffe00010877812 */ /* 0x004fca00078ec0ff */
[----:B------:R-:W-:-:S04]  /*4020*/  FMUL R20, R135, R14 ;  /* 0x0000000e87147220 */ /* 0x000fc80000400000 */
[----:B------:R-:W-:-:S05]  /*4030*/  FFMA R97, R97, R11, R20 ;  /* 0x0000000b61617223 */ /* 0x000fca0000000014 */
[----:B------:R-:W-:-:S05]  /*4040*/  F2FP.TF32.F32.PACK_B R97, R97 ;  /* 0x00000061ff61723e */ /* 0x000fca00024050ff */
[----:B------:R2:W-:Y:S01]  /*4050*/  @P5 STG.E desc[UR12][R132.64], R97 ;  /* 0x0000006184005986 */ /* 0x0005e2000c10190c */
[----:B---3--:R-:W-:-:S05]  /*4060*/  IADD3 R130, P5, R91, R6, RZ ;  /* 0x000000065b827210 */ /* 0x008fca0007fbe0ff */
[----:B------:R-:W-:Y:S01]  /*4070*/  IMAD.X R131, R21, 0x1, R7, P5 ;  /* 0x0000000115837824 */ /* 0x000fe200028e0607 */
[----:B------:R-:W-:-:S13]  /*4080*/  ISETP.GT.AND P5, PT, R0, 0x48, P6 ;  /* 0x000000480000780c */ /* 0x000fda00037a4270 */
[----:B--2---:R-:W-:Y:S05]  /*4090*/  @!P5 BRA `(.L_x_97) ;  /* 0x00000000000cd947 */ /* 0x004fea0003800000 */
[----:B------:R-:W-:-:S04]  /*40a0*/  IADD3 R96, P6, R8, UR18, RZ ;  /* 0x0000001208607c10 */ /* 0x000fc8000ffde0ff */
[----:B------:R-:W-:-:S05]  /*40b0*/  IADD3.X R97, R9, UR4, RZ, P6, !PT ;  /* 0x0000000409617c10 */ /* 0x000fca000b7fe4ff */
[----:B------:R2:W5:Y:S04]  /*40c0*/  LDG.E.LTC128B R16, desc[UR12][R96.64] ;  /* 0x0000000c60107981 */ /* 0x000568000c1e1920 */
.L_x_97:
[----:B------:R-:W-:Y:S05]  /*40d0*/  BSYNC B0 ;  /* 0x0000000000007941 */ /* 0x000fea0003800000 */
.L_x_96:
        /* <DEDUP_REMOVED lines=14> */
.L_x_99:
[----:B------:R-:W-:Y:S05]  /*41c0*/  BSYNC B0 ;  /* 0x0000000000007941 */ /* 0x000fea0003800000 */
.L_x_98:
        /* <DEDUP_REMOVED lines=41> */
.L_x_101:
[----:B------:R-:W-:Y:S05]  /*4460*/  BSYNC B0 ;  /* 0x0000000000007941 */ /* 0x000fea0003800000 */
.L_x_100:
        /* <DEDUP_REMOVED lines=14> */
.L_x_103:
[----:B------:R-:W-:Y:S05]  /*4550*/  BSYNC B0 ;  /* 0x0000000000007941 */ /* 0x000fea0003800000 */
.L_x_102:
        /* <DEDUP_REMOVED lines=41> */
.L_x_105:
[----:B------:R-:W-:Y:S05]  /*47f0*/  BSYNC B0 ;  /* 0x0000000000007941 */ /* 0x000fea0003800000 */
.L_x_104:
        /* <DEDUP_REMOVED lines=14> */
.L_x_107:
[----:B------:R-:W-:Y:S05]  /*48e0*/  BSYNC B0 ;  /* 0x0000000000007941 */ /* 0x000fea0003800000 */
.L_x_106:
        /* <DEDUP_REMOVED lines=40> */
.L_x_109:
[----:B------:R-:W-:Y:S05]  /*4b70*/  BSYNC B0 ;  /* 0x0000000000007941 */ /* 0x000fea0003800000 */
.L_x_108:
[----:B--2--5:R-:W-:Y:S01]  /*4b80*/  LOP3.LUT R109, R16, 0xffffe000, RZ, 0xc0, !PT ;  /* 0xffffe000106d7812 */ /* 0x024fe200078ec0ff */
        /* <DEDUP_REMOVED lines=12> */
.L_x_111:
[----:B------:R-:W-:Y:S05]  /*4c50*/  BSYNC B0 ;  /* 0x0000000000007941 */ /* 0x000fea0003800000 */
.L_x_110:
[----:B--2--5:R-:W-:Y:S01]  /*4c60*/  LOP3.LUT R109, R16, 0xffffe000, RZ, 0xc0, !PT ;  /* 0xffffe000106d7812 */ /* 0x024fe200078ec0ff */
[----:B------:R-:W-:-:S04]  /*4c70*/  ULOP3.LUT UR8, UR22, 0xc0, URZ, 0xfc, !UPT ;  /* 0x000000c016087892 */ /* 0x000fc8000f8efc3f */
        /* <DEDUP_REMOVED lines=14> */
[----:B--2---:R-:W-:Y:S01]  /*4d60*/  FFMA R137, R112, R11, R111 ;  /* 0x0000000b70897223 */ /* 0x004fe2000000006f */
        /* <DEDUP_REMOVED lines=22> */
.L_x_113:
[----:B------:R-:W-:Y:S05]  /*4ed0*/  BSYNC B0 ;  /* 0x0000000000007941 */ /* 0x000fea0003800000 */
.L_x_112:
        /* <DEDUP_REMOVED lines=13> */
.L_x_115:
[----:B------:R-:W-:Y:S05]  /*4fb0*/  BSYNC B0 ;  /* 0x0000000000007941 */ /* 0x000fea0003800000 */
.L_x_114:
[----:B--2--5:R-:W-:Y:S01]  /*4fc0*/  LOP3.LUT R3, R16, 0xffffe000, RZ, 0xc0, !PT ;  /* 0xffffe00010037812 */ /* 0x024fe200078ec0ff */
[----:B------:R-:W-:-:S04]  /*4fd0*/  ULOP3.LUT UR6, UR22, 0xe0, URZ, 0xfc, !UPT ;  /* 0x000000e016067892 */ /* 0x000fc8000f8efc3f */
        /* <DEDUP_REMOVED lines=13> */
[----:B------:R-:W-:-:S05]  /*50b0*/  FFMA R115, R116, R11, R115 ;  /* 0x0000000b74737223 */ /* 0x000fca0000000073 */
[----:B------:R-:W-:-:S05]  /*50c0*/  F2FP.TF32.F32.PACK_B R115, R115 ;  /* 0x00000073ff73723e */ /* 0x000fca00024050ff */
[----:B------:R2:W-:Y:S01]  /*50d0*/  @P5 STG.E desc[UR12][R126.64], R115 ;  /* 0x000000737e005986 */ /* 0x0005e2000c10190c */
[----:B------:R-:W-:-:S05]  /*50e0*/  IADD3 R6, P5, R111, R6, RZ ;  /* 0x000000066f067210 */ /* 0x000fca0007fbe0ff */
[----:B------:R-:W-:Y:S01]  /*50f0*/  IMAD.X R7, R21, 0x1, R7, P5 ;  /* 0x0000000115077824 */ /* 0x000fe200028e0607 */
[----:B-1--4-:R-:W-:-:S04]  /*5100*/  IADD3 R4, P5, R4, UR5, RZ ;  /* 0x0000000504047c10 */ /* 0x012fc8000ffbe0ff */
[----:B------:R-:W-:Y:S02]  /*5110*/  IADD3.X R5, R5, UR4, RZ, P5, !PT ;  /* 0x0000000405057c10 */ /* 0x000fe4000affe4ff */
        /* <DEDUP_REMOVED lines=15> */
.L_x_117:
[----:B------:R-:W-:Y:S05]  /*5210*/  BSYNC B0 ;  /* 0x0000000000007941 */ /* 0x000fea0003800000 */
.L_x_116:
[----:B-1---5:R-:W-:Y:S01]  /*5220*/  LOP3.LUT R5, R16, 0xffffe000, RZ, 0xc0, !PT ;  /* 0xffffe00010057812 */ /* 0x022fe200078ec0ff */
[----:B------:R-:W-:Y:S04]  /*5230*/  BSSY B0, `(.L_x_118) ;  /* 0x000000c000007945 */ /* 0x000fe80003800000 */
        /* <DEDUP_REMOVED lines=9> */
[----:B-1----:R-:W-:Y:S05]  /*52d0*/  @!P5 BRA `(.L_x_119) ;  /* 0x000000000004d947 */ /* 0x002fea0003800000 */
[----:B------:R1:W5:Y:S02]  /*52e0*/  LDG.E.LTC128B R16, desc[UR12][R4.64] ;  /* 0x0000000c04107981 */ /* 0x000364000c1e1920 */
.L_x_119:
[----:B------:R-:W-:Y:S05]  /*52f0*/  BSYNC B0 ;  /* 0x0000000000007941 */ /* 0x000fea0003800000 */
.L_x_118:
[----:B-1---5:R-:W-:Y:S01]  /*5300*/  LOP3.LUT R5, R16, 0xffffe000, RZ, 0xc0, !PT ;  /* 0xffffe00010057812 */ /* 0x022fe200078ec0ff */
[----:B------:R-:W-:Y:S01]  /*5310*/  BSSY B0, `(.L_x_120) ;  /* 0x000000d000007945 */ /* 0x000fe20003800000 */
[----:B------:R-:W-:-:S03]  /*5320*/  ISETP.GT.AND P6, PT, R10, RZ, PT ;  /* 0x000000ff0a00720c */ /* 0x000fc60003fc4270 */
        /* <DEDUP_REMOVED lines=11> */
.L_x_121:
[----:B------:R-:W-:Y:S05]  /*53e0*/  BSYNC B0 ;  /* 0x0000000000007941 */ /* 0x000fea0003800000 */
.L_x_120:
[----:B-----5:R-:W-:Y:S01]  /*53f0*/  LOP3.LUT R7, R16, 0xffffe000, RZ, 0xc0, !PT ;  /* 0xffffe00010077812 */ /* 0x020fe200078ec0ff */
        /* <DEDUP_REMOVED lines=13> */
.L_x_123:
[----:B------:R-:W-:Y:S05]  /*54d0*/  BSYNC B0 ;  /* 0x0000000000007941 */ /* 0x000fea0003800000 */
.L_x_122:
[----:B--2--5:R-:W-:Y:S01]  /*54e0*/  LOP3.LUT R7, R16, 0xffffe000, RZ, 0xc0, !PT ;  /* 0xffffe00010077812 */ /* 0x024fe200078ec0ff */
        /* <DEDUP_REMOVED lines=8> */
[----:B0-----:R-:W-:-:S04]  /*5570*/  IADD3 R8, P5, R22, UR22, RZ ;  /* 0x0000001616087c10 */ /* 0x001fc8000ffbe0ff */
[----:B------:R-:W-:Y:S02]  /*5580*/  IADD3.X R9, R23, UR4, RZ, P5, !PT ;  /* 0x0000000417097c10 */ /* 0x000fe4000affe4ff */
[----:B------:R-:W-:-:S13]  /*5590*/  ISETP.GT.AND P5, PT, R0, 0x88, P6 ;  /* 0x000000880000780c */ /* 0x000fda00037a4270 */
[----:B--2---:R-:W-:Y:S05]  /*55a0*/  @!P5 BRA `(.L_x_125) ;  /* 0x000000000004d947 */ /* 0x004fea0003800000 */
[----:B------:R0:W5:Y:S02]  /*55b0*/  LDG.E.LTC128B R16, desc[UR12][R8.64] ;  /* 0x0000000c08107981 */ /* 0x000164000c1e1920 */
.L_x_125:
[----:B------:R-:W-:Y:S05]  /*55c0*/  BSYNC B0 ;  /* 0x0000000000007941 */ /* 0x000fea0003800000 */
.L_x_124:
        /* <DEDUP_REMOVED lines=14> */
.L_x_127:
[----:B------:R-:W-:Y:S05]  /*56b0*/  BSYNC B0 ;  /* 0x0000000000007941 */ /* 0x000fea0003800000 */
.L_x_126:
        /* <DEDUP_REMOVED lines=14> */
.L_x_129:
[----:B------:R-:W-:Y:S05]  /*57a0*/  BSYNC B0 ;  /* 0x0000000000007941 */ /* 0x000fea0003800000 */
.L_x_128:
        /* <DEDUP_REMOVED lines=14> */
.L_x_131:
[----:B------:R-:W-:Y:S05]  /*5890*/  BSYNC B0 ;  /* 0x0000000000007941 */ /* 0x000fea0003800000 */
.L_x_130:
        /* <DEDUP_REMOVED lines=14> */
.L_x_133:
[----:B------:R-:W-:Y:S05]  /*5980*/  BSYNC B0 ;  /* 0x0000000000007941 */ /* 0x000fea0003800000 */
.L_x_132:
        /* <DEDUP_REMOVED lines=14> */
.L_x_135:
[----:B------:R-:W-:Y:S05]  /*5a70*/  BSYNC B0 ;  /* 0x0000000000007941 */ /* 0x000fea0003800000 */
.L_x_134:
        /* <DEDUP_REMOVED lines=14> */
.L_x_137:
[----:B------:R-:W-:Y:S05]  /*5b60*/  BSYNC B0 ;  /* 0x0000000000007941 */ /* 0x000fea0003800000 */
.L_x_136:
        /* <DEDUP_REMOVED lines=14> */
.L_x_139:
[----:B------:R-:W-:Y:S05]  /*5c50*/  BSYNC B0 ;  /* 0x0000000000007941 */ /* 0x000fea0003800000 */
.L_x_138:
        /* <DEDUP_REMOVED lines=14> */
.L_x_141:
[----:B------:R-:W-:Y:S05]  /*5d40*/  BSYNC B0 ;  /* 0x0000000000007941 */ /* 0x000fea0003800000 */
.L_x_140:
        /* <DEDUP_REMOVED lines=14> */
.L_x_143:
[----:B------:R-:W-:Y:S05]  /*5e30*/  BSYNC B0 ;  /* 0x0000000000007941 */ /* 0x000fea0003800000 */
.L_x_142:
        /* <DEDUP_REMOVED lines=14> */
.L_x_145:
[----:B------:R-:W-:Y:S05]  /*5f20*/  BSYNC B0 ;  /* 0x0000000000007941 */ /* 0x000fea0003800000 */
.L_x_144:
        /* <DEDUP_REMOVED lines=14> */
.L_x_147:
[----:B------:R-:W-:Y:S05]  /*6010*/  BSYNC B0 ;  /* 0x0000000000007941 */ /* 0x000fea0003800000 */
.L_x_146:
        /* <DEDUP_REMOVED lines=14> */
.L_x_149:
[----:B------:R-:W-:Y:S05]  /*6100*/  BSYNC B0 ;  /* 0x0000000000007941 */ /* 0x000fea0003800000 */
.L_x_148:
        /* <DEDUP_REMOVED lines=14> */
.L_x_151:
[----:B------:R-:W-:Y:S05]  /*61f0*/  BSYNC B0 ;  /* 0x0000000000007941 */ /* 0x000fea0003800000 */
.L_x_150:
        /* <DEDUP_REMOVED lines=14> */
.L_x_153:
[----:B------:R-:W-:Y:S05]  /*62e0*/  BSYNC B0 ;  /* 0x0000000000007941 */ /* 0x000fea0003800000 */
.L_x_152:
        /* <DEDUP_REMOVED lines=14> */
.L_x_155:
[----:B------:R-:W-:Y:S05]  /*63d0*/  BSYNC B0 ;  /* 0x0000000000007941 */ /* 0x000fea0003800000 */
.L_x_154:
        /* <DEDUP_REMOVED lines=14> */
.L_x_157:
[----:B------:R-:W-:Y:S05]  /*64c0*/  BSYNC B0 ;  /* 0x0000000000007941 */ /* 0x000fea0003800000 */
.L_x_156:
        /* <DEDUP_REMOVED lines=14> */
.L_x_159:
[----:B------:R-:W-:Y:S05]  /*65b0*/  BSYNC B0 ;  /* 0x0000000000007941 */ /* 0x000fea0003800000 */
.L_x_158:
        /* <DEDUP_REMOVED lines=14> */
.L_x_161:
[----:B------:R-:W-:Y:S05]  /*66a0*/  BSYNC B0 ;  /* 0x0000000000007941 */ /* 0x000fea0003800000 */
.L_x_160:
        /* <DEDUP_REMOVED lines=13> */
.L_x_163:
[----:B------:R-:W-:Y:S05]  /*6780*/  BSYNC B0 ;  /* 0x0000000000007941 */ /* 0x000fea0003800000 */
.L_x_162:
        /* <DEDUP_REMOVED lines=14> */
.L_x_165:
[----:B------:R-:W-:Y:S05]  /*6870*/  BSYNC B0 ;  /* 0x0000000000007941 */ /* 0x000fea0003800000 */
.L_x_164:
        /* <DEDUP_REMOVED lines=13> */
.L_x_167:
[----:B------:R-:W-:Y:S05]  /*6950*/  BSYNC B0 ;  /* 0x0000000000007941 */ /* 0x000fea0003800000 */
.L_x_166:
        /* <DEDUP_REMOVED lines=13> */
.L_x_169:
[----:B------:R-:W-:Y:S05]  /*6a30*/  BSYNC B0 ;  /* 0x0000000000007941 */ /* 0x000fea0003800000 */
.L_x_168:
        /* <DEDUP_REMOVED lines=13> */
.L_x_171:
[----:B------:R-:W-:Y:S05]  /*6b10*/  BSYNC B0 ;  /* 0x0000000000007941 */ /* 0x000fea0003800000 */
.L_x_170:
        /* <DEDUP_REMOVED lines=13> */
.L_x_173:
[----:B------:R-:W-:Y:S05]  /*6bf0*/  BSYNC B0 ;  /* 0x0000000000007941 */ /* 0x000fea0003800000 */
.L_x_172:
        /* <DEDUP_REMOVED lines=13> */
.L_x_175:
[----:B------:R-:W-:Y:S05]  /*6cd0*/  BSYNC B0 ;  /* 0x0000000000007941 */ /* 0x000fea0003800000 */
.L_x_174:
        /* <DEDUP_REMOVED lines=13> */
.L_x_177:
[----:B------:R-:W-:Y:S05]  /*6db0*/  BSYNC B0 ;  /* 0x0000000000007941 */ /* 0x000fea0003800000 */
.L_x_176:
        /* <DEDUP_REMOVED lines=11> */
[----:B--2---:R-:W-:Y:S05]  /*6e70*/  @!P5 BRA `(.L_x_179) ;  /* 0x000000000004d947 */ /* 0x004fea0003800000 */
[----:B------:R2:W5:Y:S02]  /*6e80*/  LDG.E.LTC128B R16, desc[UR12][R12.64] ;  /* 0x0000000c0c107981 */ /* 0x000564000c1e1920 */
.L_x_179:
[----:B------:R-:W-:Y:S05]  /*6e90*/  BSYNC B0 ;  /* 0x0000000000007941 */ /* 0x000fea0003800000 */
.L_x_178:
        /* <DEDUP_REMOVED lines=13> */
.L_x_181:
[----:B------:R-:W-:Y:S05]  /*6f70*/  BSYNC B0 ;  /* 0x0000000000007941 */ /* 0x000fea0003800000 */
.L_x_180:
        /* <DEDUP_REMOVED lines=13> */
.L_x_183:
[----:B------:R-:W-:Y:S05]  /*7050*/  BSYNC B0 ;  /* 0x0000000000007941 */ /* 0x000fea0003800000 */
.L_x_182:
        /* <DEDUP_REMOVED lines=14> */
.L_x_185:
[----:B------:R-:W-:Y:S05]  /*7140*/  BSYNC B0 ;  /* 0x0000000000007941 */ /* 0x000fea0003800000 */
.L_x_184:
[----:B--2--5:R-:W-:Y:S01]  /*7150*/  LOP3.LUT R13, R16, 0xffffe000, RZ, 0xc0, !PT ;  /* 0xffffe000100d7812 */ /* 0x024fe200078ec0ff */
[----:B------:R-:W-:Y:S01]  /*7160*/  BSSY B0, `(.L_x_186) ;  /* 0x000000e000007945 */ /* 0x000fe20003800000 */
[----:B------:R-:W-:Y:S01]  /*7170*/  ISETP.GT.AND P6, PT, R10, 0x1, PT ;  /* 0x000000010a00780c */ /* 0x000fe20003fc4270 */
[----:B------:R-:W-:Y:S02]  /*7180*/  IMAD.MOV.U32 R12, RZ, RZ, R16 ;  /* 0x000000ffff0c7224 */ /* 0x000fe400078e0010 */
        /* <DEDUP_REMOVED lines=11> */
.L_x_187:
[----:B------:R-:W-:Y:S05]  /*7240*/  BSYNC B0 ;  /* 0x0000000000007941 */ /* 0x000fea0003800000 */
.L_x_186:
        /* <DEDUP_REMOVED lines=14> */
.L_x_189:
[----:B------:R-:W-:Y:S05]  /*7330*/  BSYNC B0 ;  /* 0x0000000000007941 */ /* 0x000fea0003800000 */
.L_x_188:
        /* <DEDUP_REMOVED lines=14> */
.L_x_191:
[----:B------:R-:W-:Y:S05]  /*7420*/  BSYNC B0 ;  /* 0x0000000000007941 */ /* 0x000fea0003800000 */
.L_x_190:
        /* <DEDUP_REMOVED lines=14> */
.L_x_193:
[----:B------:R-:W-:Y:S05]  /*7510*/  BSYNC B0 ;  /* 0x0000000000007941 */ /* 0x000fea0003800000 */
.L_x_192:
        /* <DEDUP_REMOVED lines=14> */
.L_x_195:
[----:B------:R-:W-:Y:S05]  /*7600*/  BSYNC B0 ;  /* 0x0000000000007941 */ /* 0x000fea0003800000 */
.L_x_194:
        /* <DEDUP_REMOVED lines=14> */
.L_x_197:
[----:B------:R-:W-:Y:S05]  /*76f0*/  BSYNC B0 ;  /* 0x0000000000007941 */ /* 0x000fea0003800000 */
.L_x_196:
        /* <DEDUP_REMOVED lines=14> */
.L_x_199:
[----:B------:R-:W-:Y:S05]  /*77e0*/  BSYNC B0 ;  /* 0x0000000000007941 */ /* 0x000fea0003800000 */
.L_x_198:
        /* <DEDUP_REMOVED lines=14> */
.L_x_201:
[----:B------:R-:W-:Y:S05]  /*78d0*/  BSYNC B0 ;  /* 0x0000000000007941 */ /* 0x000fea0003800000 */
.L_x_200:
        /* <DEDUP_REMOVED lines=14> */
.L_x_203:
[----:B------:R-:W-:Y:S05]  /*79c0*/  BSYNC B0 ;  /* 0x0000000000007941 */ /* 0x000fea0003800000 */
.L_x_202:
        /* <DEDUP_REMOVED lines=14> */
.L_x_205:
[----:B------:R-:W-:Y:S05]  /*7ab0*/  BSYNC B0 ;  /* 0x0000000000007941 */ /* 0x000fea0003800000 */
.L_x_204:
        /* <DEDUP_REMOVED lines=14> */
.L_x_207:
[----:B------:R-:W-:Y:S05]  /*7ba0*/  BSYNC B0 ;  /* 0x0000000000007941 */ /* 0x000fea0003800000 */
.L_x_206:
        /* <DEDUP_REMOVED lines=14> */
.L_x_209:
[----:B------:R-:W-:Y:S05]  /*7c90*/  BSYNC B0 ;  /* 0x0000000000007941 */ /* 0x000fea0003800000 */
.L_x_208:
        /* <DEDUP_REMOVED lines=14> */
.L_x_211:
[----:B------:R-:W-:Y:S05]  /*7d80*/  BSYNC B0 ;  /* 0x0000000000007941 */ /* 0x000fea0003800000 */
.L_x_210:
        /* <DEDUP_REMOVED lines=14> */
.L_x_213:
[----:B------:R-:W-:Y:S05]  /*7e70*/  BSYNC B0 ;  /* 0x0000000000007941 */ /* 0x000fea0003800000 */
.L_x_212:
        /* <DEDUP_REMOVED lines=14> */
.L_x_215:
[----:B------:R-:W-:Y:S05]  /*7f60*/  BSYNC B0 ;  /* 0x0000000000007941 */ /* 0x000fea0003800000 */
.L_x_214:
        /* <DEDUP_REMOVED lines=14> */
.L_x_217:
[----:B------:R-:W-:Y:S05]  /*8050*/  BSYNC B0 ;  /* 0x0000000000007941 */ /* 0x000fea0003800000 */
.L_x_216:
        /* <DEDUP_REMOVED lines=14> */
.L_x_219:
[----:B------:R-:W-:Y:S05]  /*8140*/  BSYNC B0 ;  /* 0x0000000000007941 */ /* 0x000fea0003800000 */
.L_x_218:
[----:B--2--5:R-:W-:Y:S01]  /*8150*/  LOP3.LUT R13, R12, 0xffffe000, RZ, 0xc0, !PT ;  /* 0xffffe0000c0d7812 */ /* 0x024fe200078ec0ff */
[----:B------:R-:W-:Y:S01]  /*8160*/  BSSY B0, `(.L_x_220) ;  /* 0x000000b000007945 */ /* 0x000fe20003800000 */
[----:B------:R-:W-:-:S03]  /*8170*/  ISETP.GT.AND P6, PT, R10, 0x20, PT ;  /* 0x000000200a00780c */ /* 0x000fc60003fc4270 */
[----:B------:R-:W-:-:S04]  /*8180*/  FMUL R20, R13, R14 ;  /* 0x0000000e0d147220 */ /* 0x000fc80000400000 */
[----:B------:R-:W-:-:S05]  /*8190*/  FFMA R41, R41, R11, R20 ;  /* 0x0000000b29297223 */ /* 0x000fca0000000014 */
[----:B------:R-:W-:-:S05]  /*81a0*/  F2FP.TF32.F32.PACK_B R41, R41 ;  /* 0x00000029ff29723e */ /* 0x000fca00024050ff */
[----:B------:R2:W-:Y:S01]  /*81b0*/  @P5 STG.E desc[UR12][R26.64], R41 ;  /* 0x000000291a005986 */ /* 0x0005e2000c10190c */
[----:B------:R-:W-:-:S13]  /*81c0*/  ISETP.GT.AND P5, PT, R0, 0xc8, P6 ;  /* 0x000000c80000780c */ /* 0x000fda00037a4270 */
[----:B--2---:R-:W-:Y:S05]  /*81d0*/  @!P5 BRA `(.L_x_221) ;  /* 0x00000000000cd947 */ /* 0x004fea0003800000 */
[----:B------:R-:W-:-:S04]  /*81e0*/  IADD3 R12, P6, R8, UR14, RZ ;  /* 0x0000000e080c7c10 */ /* 0x000fc8000ffde0ff */
[----:B------:R-:W-:-:S05]  /*81f0*/  IADD3.X R13, R9, UR4, RZ, P6, !PT ;  /* 0x00000004090d7c10 */ /* 0x000fca000b7fe4ff */
[----:B------:R2:W5:Y:S04]  /*8200*/  LDG.E.LTC128B R12, desc[UR12][R12.64] ;  /* 0x0000000c0c0c7981 */ /* 0x000568000c1e1920 */
.L_x_221:
[----:B------:R-:W-:Y:S05]  /*8210*/  BSYNC B0 ;  /* 0x0000000000007941 */ /* 0x000fea0003800000 */
.L_x_220:
        /* <DEDUP_REMOVED lines=12> */
.L_x_223:
[----:B------:R-:W-:Y:S05]  /*82e0*/  BSYNC B0 ;  /* 0x0000000000007941 */ /* 0x000fea0003800000 */
.L_x_222:
        /* <DEDUP_REMOVED lines=14> */
.L_x_225:
[----:B------:R-:W-:Y:S05]  /*83d0*/  BSYNC B0 ;  /* 0x0000000000007941 */ /* 0x000fea0003800000 */
.L_x_224:
        /* <DEDUP_REMOVED lines=13> */
.L_x_227:
[----:B------:R-:W-:Y:S05]  /*84b0*/  BSYNC B0 ;  /* 0x0000000000007941 */ /* 0x000fea0003800000 */
.L_x_226:
[----:B--2--5:R-:W-:Y:S01]  /*84c0*/  LOP3.LUT R13, R12, 0xffffe000, RZ, 0xc0, !PT ;  /* 0xffffe0000c0d7812 */ /* 0x024fe200078ec0ff */
[----:B------:R-:W-:Y:S01]  /*84d0*/  BSSY B0, `(.L_x_228) ;  /* 0x000000c000007945 */ /* 0x000fe20003800000 */
[----:B------:R-:W-:-:S03]  /*84e0*/  ISETP.GT.AND P6, PT, R10, 0x28, PT ;  /* 0x000000280a00780c */ /* 0x000fc60003fc4270 */
[----:B------:R-:W-:Y:S01]  /*84f0*/  FMUL R10, R13, R14 ;  /* 0x0000000e0d0a7220 */ /* 0x000fe20000400000 */
[----:B------:R-:W-:-:S03]  /*8500*/  ISETP.GT.AND P6, PT, R0, 0xc8, P6 ;  /* 0x000000c80000780c */ /* 0x000fc600037c4270 */
[----:B------:R-:W-:Y:S01]  /*8510*/  FFMA R45, R45, R11, R10 ;  /* 0x0000000b2d2d7223 */ /* 0x000fe2000000000a */
[----:B------:R-:W-:-:S04]  /*8520*/  IMAD.MOV.U32 R10, RZ, RZ, R12 ;  /* 0x000000ffff0a7224 */ /* 0x000fc800078e000c */
[----:B------:R-:W-:-:S05]  /*8530*/  F2FP.TF32.F32.PACK_B R45, R45 ;  /* 0x0000002dff2d723e */ /* 0x000fca00024050ff */
[----:B------:R2:W-:Y:S01]  /*8540*/  @P5 STG.E desc[UR12][R18.64], R45 ;  /* 0x0000002d12005986 */ /* 0x0005e2000c10190c */
[----:B------:R-:W-:Y:S05]  /*8550*/  @!P6 BRA `(.L_x_229) ;  /* 0x00000000000ce947 */ /* 0x000fea0003800000 */
[----:B------:R-:W-:-:S04]  /*8560*/  IADD3 R12, P5, R8, UR10, RZ ;  /* 0x0000000a080c7c10 */ /* 0x000fc8000ffbe0ff */
[----:B------:R-:W-:-:S05]  /*8570*/  IADD3.X R13, R9, UR4, RZ, P5, !PT ;  /* 0x00000004090d7c10 */ /* 0x000fca000affe4ff */
[----:B------:R3:W5:Y:S04]  /*8580*/  LDG.E.LTC128B R10, desc[UR12][R12.64] ;  /* 0x0000000c0c0a7981 */ /* 0x000768000c1e1920 */
.L_x_229:
[----:B------:R-:W-:Y:S05]  /*8590*/  BSYNC B0 ;  /* 0x0000000000007941 */ /* 0x000fea0003800000 */
.L_x_228:
[----:B---3-5:R-:W-:Y:S01]  /*85a0*/  LOP3.LUT R13, R10, 0xffffe000, RZ, 0xc0, !PT ;  /* 0xffffe0000a0d7812 */ /* 0x028fe200078ec0ff */
[----:B------:R-:W-:Y:S01]  /*85b0*/  BSSY B0, `(.L_x_230) ;  /* 0x000000c000007945 */ /* 0x000fe20003800000 */
[----:B------:R-:W-:Y:S02]  /*85c0*/  IADD3 R12, P5, R6, R101, RZ ;  /* 0x00000065060c7210 */ /* 0x000fe40007fbe0ff */
[----:B------:R-:W-:Y:S01]  /*85d0*/  ISETP.GT.AND P4, PT, R0, 0xc8, P4 ;  /* 0x000000c80000780c */ /* 0x000fe20002784270 */
[----:B------:R-:W-:-:S04]  /*85e0*/  FMUL R13, R13, R14 ;  /* 0x0000000e0d0d7220 */ /* 0x000fc80000400000 */
[----:B------:R-:W-:Y:S01]  /*85f0*/  FFMA R15, R46, R11, R13 ;  /* 0x0000000b2e0f7223 */ /* 0x000fe2000000000d */
[----:B------:R-:W-:-:S04]  /*8600*/  IMAD.X R13, R7, 0x1, R21, P5 ;  /* 0x00000001070d7824 */ /* 0x000fc800028e0615 */
[----:B------:R-:W-:-:S05]  /*8610*/  F2FP.TF32.F32.PACK_B R15, R15 ;  /* 0x0000000fff0f723e */ /* 0x000fca00024050ff */
[----:B------:R3:W-:Y:S01]  /*8620*/  @P6 STG.E desc[UR12][R12.64], R15 ;  /* 0x0000000f0c006986 */ /* 0x0007e2000c10190c */
[----:B------:R-:W-:Y:S05]  /*8630*/  @!P4 BRA `(.L_x_231) ;  /* 0x00000000000cc947 */ /* 0x000fea0003800000 */
[----:B---3--:R-:W-:-:S04]  /*8640*/  IADD3 R12, P5, R8, UR9, RZ ;  /* 0x00000009080c7c10 */ /* 0x008fc8000ffbe0ff */
[----:B------:R-:W-:-:S05]  /*8650*/  IADD3.X R13, R9, UR4, RZ, P5, !PT ;  /* 0x00000004090d7c10 */ /* 0x000fca000affe4ff */
[----:B------:R4:W5:Y:S04]  /*8660*/  LDG.E.LTC128B R10, desc[UR12][R12.64] ;  /* 0x0000000c0c0a7981 */ /* 0x000968000c1e1920 */
.L_x_231:
[----:B------:R-:W-:Y:S05]  /*8670*/  BSYNC B0 ;  /* 0x0000000000007941 */ /* 0x000fea0003800000 */
.L_x_230:
[----:B---345:R-:W-:Y:S01]  /*8680*/  LOP3.LUT R13, R10, 0xffffe000, RZ, 0xc0, !PT ;  /* 0xffffe0000a0d7812 */ /* 0x038fe200078ec0ff */
[----:B------:R-:W-:Y:S01]  /*8690*/  BSSY B0, `(.L_x_232) ;  /* 0x000000c000007945 */ /* 0x000fe20003800000 */
[----:B------:R-:W-:Y:S02]  /*86a0*/  IADD3 R12, P6, R6, R103, RZ ;  /* 0x00000067060c7210 */ /* 0x000fe40007fde0ff */
[----:B------:R-:W-:Y:S01]  /*86b0*/  ISETP.GT.AND P5, PT, R0, 0xc0, P3 ;  /* 0x000000c00000780c */ /* 0x000fe20001fa4270 */
[----:B------:R-:W-:Y:S02]  /*86c0*/  FMUL R16, R13, R14 ;  /* 0x0000000e0d107220 */ /* 0x000fe40000400000 */
[----:B------:R-:W-:Y:S02]  /*86d0*/  IMAD.X R13, R7, 0x1, R21, P6 ;  /* 0x00000001070d7824 */ /* 0x000fe400030e0615 */
[----:B------:R-:W-:-:S05]  /*86e0*/  FFMA R47, R47, R11, R16 ;  /* 0x0000000b2f2f7223 */ /* 0x000fca0000000010 */
[----:B------:R-:W-:-:S05]  /*86f0*/  F2FP.TF32.F32.PACK_B R47, R47 ;  /* 0x0000002fff2f723e */ /* 0x000fca00024050ff */
[----:B------:R3:W-:Y:S01]  /*8700*/  @P4 STG.E desc[UR12][R12.64], R47 ;  /* 0x0000002f0c004986 */ /* 0x0007e2000c10190c */
[----:B------:R-:W-:Y:S05]  /*8710*/  @!P5 BRA `(.L_x_233) ;  /* 0x00000000000cd947 */ /* 0x000fea0003800000 */
[----:B---3--:R-:W-:-:S04]  /*8720*/  IADD3 R12, P4, R4, UR8, RZ ;  /* 0x00000008040c7c10 */ /* 0x008fc8000ff9e0ff */
[----:B------:R-:W-:-:S05]  /*8730*/  IADD3.X R13, R5, UR4, RZ, P4, !PT ;  /* 0x00000004050d7c10 */ /* 0x000fca000a7fe4ff */
[----:B------:R4:W5:Y:S04]  /*8740*/  LDG.E.LTC128B R10, desc[UR12][R12.64] ;  /* 0x0000000c0c0a7981 */ /* 0x000968000c1e1920 */
.L_x_233:
[----:B------:R-:W-:Y:S05]  /*8750*/  BSYNC B0 ;  /* 0x0000000000007941 */ /* 0x000fea0003800000 */
.L_x_232:
[----:B---345:R-:W-:Y:S01]  /*8760*/  LOP3.LUT R13, R10, 0xffffe000, RZ, 0xc0, !PT ;  /* 0xffffe0000a0d7812 */ /* 0x038fe200078ec0ff */
        /* <DEDUP_REMOVED lines=12> */
.L_x_235:
[----:B------:R-:W-:Y:S05]  /*8830*/  BSYNC B0 ;  /* 0x0000000000007941 */ /* 0x000fea0003800000 */
.L_x_234:
        /* <DEDUP_REMOVED lines=13> */
.L_x_237:
[----:B------:R-:W-:Y:S05]  /*8910*/  BSYNC B0 ;  /* 0x0000000000007941 */ /* 0x000fea0003800000 */
.L_x_236:
        /* <DEDUP_REMOVED lines=13> */
.L_x_239:
[----:B------:R-:W-:Y:S05]  /*89f0*/  BSYNC B0 ;  /* 0x0000000000007941 */ /* 0x000fea0003800000 */
.L_x_238:
        /* <DEDUP_REMOVED lines=13> */
.L_x_241:
[----:B------:R-:W-:Y:S05]  /*8ad0*/  BSYNC B0 ;  /* 0x0000000000007941 */ /* 0x000fea0003800000 */
.L_x_240:
[----:B---345:R-:W-:Y:S01]  /*8ae0*/  LOP3.LUT R13, R10, 0xffffe000, RZ, 0xc0, !PT ;  /* 0xffffe0000a0d7812 */ /* 0x038fe200078ec0ff */
[----:B------:R-:W-:Y:S01]  /*8af0*/  BSSY B0, `(.L_x_242) ;  /* 0x000000c000007945 */ /* 0x000fe20003800000 */
[----:B------:R-:W-:Y:S02]  /*8b00*/  IADD3 R12, P4, R2, R109, RZ ;  /* 0x0000006d020c7210 */ /* 0x000fe40007f9e0ff */
[----:B------:R-:W-:Y:S01]  /*8b10*/  ISETP.GT.AND P2, PT, R0, 0xc0, P0 ;  /* 0x000000c00000780c */ /* 0x000fe20000744270 */
[----:B------:R-:W-:-:S04]  /*8b20*/  FMUL R13, R13, R14 ;  /* 0x0000000e0d0d7220 */ /* 0x000fc80000400000 */
[----:B------:R-:W-:Y:S01]  /*8b30*/  FFMA R15, R52, R11, R13 ;  /* 0x0000000b340f7223 */ /* 0x000fe2000000000d */
[----:B------:R-:W-:Y:S01]  /*8b40*/  IMAD.X R13, R3, 0x1, R21, P4 ;  /* 0x00000001030d7824 */ /* 0x000fe200020e0615 */
[----:B-1----:R-:W-:-:S03]  /*8b50*/  IADD3 R4, P4, R4, UR5, RZ ;  /* 0x0000000504047c10 */ /* 0x002fc6000ff9e0ff */
[----:B------:R-:W-:Y:S02]  /*8b60*/  F2FP.TF32.F32.PACK_B R15, R15 ;  /* 0x0000000fff0f723e */ /* 0x000fe400024050ff */
[----:B------:R-:W-:-:S03]  /*8b70*/  IADD3.X R5, R5, UR4, RZ, P4, !PT ;  /* 0x0000000405057c10 */ /* 0x000fc6000a7fe4ff */
[----:B------:R1:W-:Y:S01]  /*8b80*/  @P3 STG.E desc[UR12][R12.64], R15 ;  /* 0x0000000f0c003986 */ /* 0x0003e2000c10190c */
[----:B------:R-:W-:Y:S05]  /*8b90*/  @!P2 BRA `(.L_x_243) ;  /* 0x000000000004a947 */ /* 0x000fea0003800000 */
[----:B------:R3:W5:Y:S02]  /*8ba0*/  LDG.E.LTC128B R10, desc[UR12][R4.64] ;  /* 0x0000000c040a7981 */ /* 0x000764000c1e1920 */
.L_x_243:
[----:B------:R-:W-:Y:S05]  /*8bb0*/  BSYNC B0 ;  /* 0x0000000000007941 */ /* 0x000fea0003800000 */
.L_x_242:
[----:B---3-5:R-:W-:Y:S01]  /*8bc0*/  LOP3.LUT R5, R10, 0xffffe000, RZ, 0xc0, !PT ;  /* 0xffffe0000a057812 */ /* 0x028fe200078ec0ff */
        /* <DEDUP_REMOVED lines=12> */
.L_x_245:
[----:B------:R-:W-:Y:S05]  /*8c90*/  BSYNC B0 ;  /* 0x0000000000007941 */ /* 0x000fea0003800000 */
.L_x_244:
[----:B---345:R-:W-:Y:S01]  /*8ca0*/  LOP3.LUT R3, R10, 0xffffe000, RZ, 0xc0, !PT ;  /* 0xffffe0000a037812 */ /* 0x038fe200078ec0ff */
[----:B------:R-:W-:Y:S01]  /*8cb0*/  BSSY B0, `(.L_x_246) ;  /* 0x000000c000007945 */ /* 0x000fe20003800000 */
[----:B------:R-:W-:Y:S02]  /*8cc0*/  IADD3 R2, P2, R6, R109, RZ ;  /* 0x0000006d06027210 */ /* 0x000fe40007f5e0ff */
[----:B------:R-:W-:Y:S01]  /*8cd0*/  ISETP.GT.AND P0, PT, R0, 0xc8, P0 ;  /* 0x000000c80000780c */ /* 0x000fe20000704270 */
[----:B------:R-:W-:-:S04]  /*8ce0*/  FMUL R3, R3, R14 ;  /* 0x0000000e03037220 */ /* 0x000fc80000400000 */
[----:B-1----:R-:W-:Y:S01]  /*8cf0*/  FFMA R13, R54, R11, R3 ;  /* 0x0000000b360d7223 */ /* 0x002fe20000000003 */
[----:B------:R-:W-:Y:S01]  /*8d00*/  IMAD.X R3, R7, 0x1, R21, P2 ;  /* 0x0000000107037824 */ /* 0x000fe200010e0615 */
[----:B------:R-:W-:-:S03]  /*8d10*/  IADD3 R4, P2, R8, UR5, RZ ;  /* 0x0000000508047c10 */ /* 0x000fc6000ff5e0ff */
[----:B------:R-:W-:Y:S02]  /*8d20*/  F2FP.TF32.F32.PACK_B R13, R13 ;  /* 0x0000000dff0d723e */ /* 0x000fe400024050ff */
[----:B------:R-:W-:-:S03]  /*8d30*/  IADD3.X R5, R9, UR4, RZ, P2, !PT ;  /* 0x0000000409057c10 */ /* 0x000fc600097fe4ff */
[----:B------:R1:W-:Y:S01]  /*8d40*/  @P1 STG.E desc[UR12][R2.64], R13 ;  /* 0x0000000d02001986 */ /* 0x0003e2000c10190c */
[----:B------:R-:W-:Y:S05]  /*8d50*/  @!P0 BRA `(.L_x_247) ;  /* 0x0000000000048947 */ /* 0x000fea0003800000 */
[----:B------:R3:W5:Y:S02]  /*8d60*/  LDG.E.LTC128B R10, desc[UR12][R4.64] ;  /* 0x0000000c040a7981 */ /* 0x000764000c1e1920 */
.L_x_247:
[----:B------:R-:W-:Y:S05]  /*8d70*/  BSYNC B0 ;  /* 0x0000000000007941 */ /* 0x000fea0003800000 */
.L_x_246:
[----:B-1---5:R-:W-:Y:S02]  /*8d80*/  LOP3.LUT R3, R10, 0xffffe000, RZ, 0xc0, !PT ;  /* 0xffffe0000a037812 */ /* 0x022fe400078ec0ff */
[----:B------:R-:W-:-:S03]  /*8d90*/  IADD3 R2, P1, R6, R111, RZ ;  /* 0x0000006f06027210 */ /* 0x000fc60007f3e0ff */
[----:B------:R-:W-:Y:S02]  /*8da0*/  FMUL R14, R3, R14 ;  /* 0x0000000e030e7220 */ /* 0x000fe40000400000 */
[----:B------:R-:W-:Y:S02]  /*8db0*/  IMAD.X R3, R7, 0x1, R21, P1 ;  /* 0x0000000107037824 */ /* 0x000fe400008e0615 */
[----:B------:R-:W-:Y:S01]  /*8dc0*/  FFMA R14, R55, R11, R14 ;  /* 0x0000000b370e7223 */ /* 0x000fe2000000000e */
[----:B------:R-:W-:Y:S06]  /*8dd0*/  @!P0 EXIT ;  /* 0x000000000000894d */ /* 0x000fec0003800000 */
[----:B---3--:R-:W-:-:S05]  /*8de0*/  F2FP.TF32.F32.PACK_B R5, R14 ;  /* 0x0000000eff05723e */ /* 0x008fca00024050ff */
[----:B------:R-:W-:Y:S01]  /*8df0*/  STG.E desc[UR12][R2.64], R5 ;  /* 0x0000000502007986 */ /* 0x000fe2000c10190c */
[----:B------:R-:W-:Y:S05]  /*8e00*/  EXIT ;  /* 0x000000000000794d */ /* 0x000fea0003800000 */
.L_x_27:
[----:B------:R-:W-:Y:S01]  /*8e10*/  ULDC.64 UR4, c[0x0][0x5c8] ;  /* 0x0001720000047ab9 */ /* 0x000fe20000000a00 */
[-C--:B------:R-:W-:Y:S01]  /*8e20*/  FMUL R7, R120, R11.reuse ;  /* 0x0000000b78077220 */ /* 0x080fe20000400000 */
[----:B------:R-:W-:Y:S01]  /*8e30*/  LEA R2, P2, R16, UR4, 0x2 ;  /* 0x0000000410027c11 */ /* 0x000fe2000f8410ff */
[-C--:B------:R-:W-:Y:S01]  /*8e40*/  FMUL R121, R121, R11.reuse ;  /* 0x0000000b79797220 */ /* 0x080fe20000400000 */
[----:B------:R-:W-:Y:S01]  /*8e50*/  ISETP.GT.AND P3, PT, R10, 0x1, PT ;  /* 0x000000010a00780c */ /* 0x000fe20003f64270 */
[-C--:B------:R-:W-:Y:S01]  /*8e60*/  FMUL R9, R122, R11.reuse ;  /* 0x0000000b7a097220 */ /* 0x080fe20000400000 */
[----:B------:R-:W-:Y:S01]  /*8e70*/  LEA.HI.X R3, R16, UR5, R19, 0x2, P2 ;  /* 0x0000000510037c11 */ /* 0x000fe200090f1413 */
[----:B------:R-:W-:Y:S01]  /*8e80*/  FMUL R123, R123, R11 ;  /* 0x0000000b7b7b7220 */ /* 0x000fe20000400000 */
[----:B------:R-:W-:Y:S01]  /*8e90*/  F2FP.TF32.F32.PACK_B R7, R7 ;  /* 0x00000007ff07723e */ /* 0x000fe200024050ff */
[-C--:B------:R-:W-:Y:S01]  /*8ea0*/  FMUL R125, R125, R11.reuse ;  /* 0x0000000b7d7d7220 */ /* 0x080fe20000400000 */
[----:B------:R-:W-:Y:S01]  /*8eb0*/  ISETP.GT.AND P4, PT, R10, RZ, PT ;  /* 0x000000ff0a00720c */ /* 0x000fe20003f84270 */
[-C--:B------:R-:W-:Y:S01]  /*8ec0*/  FMUL R127, R127, R11.reuse ;  /* 0x0000000b7f7f7220 */ /* 0x080fe20000400000 */
[C---:B------:R-:W-:Y:S01]  /*8ed0*/  ISETP.GT.AND P1, PT, R0.reuse, RZ, P3 ;  /* 0x000000ff0000720c */ /* 0x040fe20001f24270 */
[----:B------:R0:W-:Y:S01]  /*8ee0*/  @P0 STG.E desc[UR12][R2.64], R7 ;  /* 0x0000000702000986 */ /* 0x0001e2000c10190c */
[C---:B------:R-:W-:Y:S01]  /*8ef0*/  ISETP.GT.AND P2, PT, R0.reuse, 0x8, P4 ;  /* 0x000000080000780c */ /* 0x040fe20002744270 */
[-C--:B------:R-:W-:Y:S01]  /*8f00*/  FMUL R129, R129, R11.reuse ;  /* 0x0000000b81817220 */ /* 0x080fe20000400000 */
[----:B------:R-:W-:Y:S01]  /*8f10*/  ISETP.GT.AND P0, PT, R0, 0x8, P3 ;  /* 0x000000080000780c */ /* 0x000fe20001f04270 */
[-C--:B---3--:R-:W-:Y:S01]  /*8f20*/  FMUL R15, R130, R11.reuse ;  /* 0x0000000b820f7220 */ /* 0x088fe20000400000 */
[----:B------:R-:W-:Y:S01]  /*8f30*/  SHF.L.U64.HI R5, R13, 0x2, R12 ;  /* 0x000000020d057819 */ /* 0x000fe2000001020c */
[-C--:B------:R-:W-:Y:S01]  /*8f40*/  FMUL R131, R131, R11.reuse ;  /* 0x0000000b83837220 */ /* 0x080fe20000400000 */
[-C--:B------:R-:W-:Y:S01]  /*8f50*/  LEA R4, P3, R13, R2.reuse, 0x2 ;  /* 0x000000020d047211 */ /* 0x080fe200078610ff */
[----:B------:R-:W-:Y:S01]  /*8f60*/  FMUL R13, R126, R11 ;  /* 0x0000000b7e0d7220 */ /* 0x000fe20000400000 */
[----:B------:R-:W-:Y:S01]  /*8f70*/  F2FP.TF32.F32.PACK_B R121, R121 ;  /* 0x00000079ff79723e */ /* 0x000fe200024050ff */
[----:B------:R-:W-:Y:S01]  /*8f80*/  FMUL R17, R132, R11 ;  /* 0x0000000b84117220 */ /* 0x000fe20000400000 */
[----:B------:R-:W-:Y:S01]  /*8f90*/  F2FP.TF32.F32.PACK_B R9, R9 ;  /* 0x00000009ff09723e */ /* 0x000fe200024050ff */
[----:B------:R-:W-:Y:S01]  /*8fa0*/  IMAD.X R5, R5, 0x1, R3, P3 ;  /* 0x0000000105057824 */ /* 0x000fe200018e0603 */
[----:B------:R-:W-:Y:S01]  /*8fb0*/  ISETP.GT.AND P5, PT, R10, 0x8, PT ;  /* 0x000000080a00780c */ /* 0x000fe20003fa4270 */
[----:B------:R-:W-:Y:S01]  /*8fc0*/  @P1 STG.E desc[UR12][R2.64+0x4], R121 ;  /* 0x0000047902001986 */ /* 0x000fe2000c10190c */
[----:B------:R-:W-:Y:S01]  /*8fd0*/  F2FP.TF32.F32.PACK_B R123, R123 ;  /* 0x0000007bff7b723e */ /* 0x000fe200024050ff */
[-C--:B0-----:R-:W-:Y:S01]  /*8fe0*/  FMUL R7, R124, R11.reuse ;  /* 0x0000000b7c077220 */ /* 0x081fe20000400000 */
[----:B------:R-:W-:Y:S01]  /*8ff0*/  ISETP.GT.AND P4, PT, R10, 0x9, PT ;  /* 0x000000090a00780c */ /* 0x000fe20003f84270 */
[----:B------:R0:W-:Y:S01]  /*9000*/  @P2 STG.E desc[UR12][R4.64], R9 ;  /* 0x0000000904002986 */ /* 0x0001e2000c10190c */
[C---:B------:R-:W-:Y:S01]  /*9010*/  ISETP.GT.AND P1, PT, R0.reuse, RZ, P5 ;  /* 0x000000ff0000720c */ /* 0x040fe20002f24270 */
[-C--:B------:R-:W-:Y:S01]  /*9020*/  FMUL R133, R133, R11.reuse ;  /* 0x0000000b85857220 */ /* 0x080fe20000400000 */
[C---:B------:R-:W-:Y:S01]  /*9030*/  ISETP.GT.AND P2, PT, R0.reuse, RZ, P4 ;  /* 0x000000ff0000720c */ /* 0x040fe20002744270 */
[----:B------:R-:W-:Y:S01]  /*9040*/  @P0 STG.E desc[UR12][R4.64+0x4], R123 ;  /* 0x0000047b04000986 */ /* 0x000fe2000c10190c */
[----:B------:R-:W-:Y:S01]  /*9050*/  ISETP.GT.AND P0, PT, R0, 0x8, P5 ;  /* 0x000000080000780c */ /* 0x000fe20002f04270 */
[----:B------:R-:W-:Y:S01]  /*9060*/  FMUL R19, R134, R11 ;  /* 0x0000000b86137220 */ /* 0x000fe20000400000 */
[----:B------:R-:W-:Y:S01]  /*9070*/  F2FP.TF32.F32.PACK_B R7, R7 ;  /* 0x00000007ff07723e */ /* 0x000fe200024050ff */
[----:B------:R-:W-:Y:S01]  /*9080*/  FMUL R135, R135, R11 ;  /* 0x0000000b87877220 */ /* 0x000fe20000400000 */
[----:B------:R-:W-:Y:S01]  /*9090*/  F2FP.TF32.F32.PACK_B R125, R125 ;  /* 0x0000007dff7d723e */ /* 0x000fe200024050ff */
[----:B------:R-:W-:Y:S01]  /*90a0*/  FMUL R137, R137, R11 ;  /* 0x0000000b89897220 */ /* 0x000fe20000400000 */
[----:B------:R-:W-:Y:S01]  /*90b0*/  F2FP.TF32.F32.PACK_B R13, R13 ;  /* 0x0000000dff0d723e */ /* 0x000fe200024050ff */
[-C--:B0-----:R-:W-:Y:S01]  /*90c0*/  FMUL R9, R128, R11.reuse ;  /* 0x0000000b80097220 */ /* 0x081fe20000400000 */
[----:B------:R-:W-:Y:S01]  /*90d0*/  ISETP.GT.AND P3, PT, R10, 0x10, PT ;  /* 0x000000100a00780c */ /* 0x000fe20003f64270 */
[----:B------:R-:W-:Y:S01]  /*90e0*/  @P1 STG.E desc[UR12][R2.64+0x20], R7 ;  /* 0x0000200702001986 */ /* 0x000fe2000c10190c */
[----:B------:R-:W-:Y:S01]  /*90f0*/  ISETP.GT.AND P1, PT, R0, 0x8, P4 ;  /* 0x000000080000780c */ /* 0x000fe20002724270 */
[----:B------:R-:W-:Y:S01]  /*9100*/  FMUL R139, R139, R11 ;  /* 0x0000000b8b8b7220 */ /* 0x000fe20000400000 */
[----:B------:R-:W-:Y:S01]  /*9110*/  F2FP.TF32.F32.PACK_B R127, R127 ;  /* 0x0000007fff7f723e */ /* 0x000fe200024050ff */
[----:B------:R-:W-:Y:S01]  /*9120*/  @P2 STG.E desc[UR12][R2.64+0x24], R125 ;  /* 0x0000247d02002986 */ /* 0x000fe2000c10190c */
[----:B------:R-:W-:Y:S01]  /*9130*/  F2FP.TF32.F32.PACK_B R9, R9 ;  /* 0x00000009ff09723e */ /* 0x000fe200024050ff */
[-C--:B------:R-:W-:Y:S01]  /*9140*/  FMUL R141, R141, R11.reuse ;  /* 0x0000000b8d8d7220 */ /* 0x080fe20000400000 */
[----:B------:R-:W-:Y:S01]  /*9150*/  ISETP.GT.AND P2, PT, R10, 0x11, PT ;  /* 0x000000110a00780c */ /* 0x000fe20003f44270 */
[----:B------:R-:W-:Y:S01]  /*9160*/  @P0 STG.E desc[UR12][R4.64+0x20], R13 ;  /* 0x0000200d04000986 */ /* 0x000fe2000c10190c */
[----:B------:R-:W-:Y:S01]  /*9170*/  ISETP.GT.AND P0, PT, R0, RZ, P3 ;  /* 0x000000ff0000720c */ /* 0x000fe20001f04270 */
[----:B------:R-:W-:Y:S01]  /*9180*/  FMUL R143, R143, R11 ;  /* 0x0000000b8f8f7220 */ /* 0x000fe20000400000 */
[----:B------:R-:W-:Y:S01]  /*9190*/  F2FP.TF32.F32.PACK_B R129, R129 ;  /* 0x00000081ff81723e */ /* 0x000fe200024050ff */
[----:B------:R-:W-:Y:S01]  /*91a0*/  FMUL R145, R145, R11 ;  /* 0x0000000b91917220 */ /* 0x000fe20000400000 */
[----:B------:R-:W-:Y:S01]  /*91b0*/  F2FP.TF32.F32.PACK_B R15, R15 ;  /* 0x0000000fff0f723e */ /* 0x000fe200024050ff */
[----:B------:R-:W-:Y:S01]  /*91c0*/  @P1 STG.E desc[UR12][R4.64+0x24], R127 ;  /* 0x0000247f04001986 */ /* 0x000fe2000c10190c */
[----:B------:R-:W-:Y:S01]  /*91d0*/  F2FP.TF32.F32.PACK_B R131, R131 ;  /* 0x00000083ff83723e */ /* 0x000fe200024050ff */
[-C--:B------:R-:W-:Y:S01]  /*91e0*/  FMUL R147, R147, R11.reuse ;  /* 0x0000000b93937220 */ /* 0x080fe20000400000 */
[----:B------:R-:W-:Y:S01]  /*91f0*/  SHF.L.U64.HI R21, R20, 0x8, R21 ;  /* 0x0000000814157819 */ /* 0x000fe20000010215 */
[----:B------:R-:W-:Y:S01]  /*9200*/  FMUL R149, R149, R11 ;  /* 0x0000000b95957220 */ /* 0x000fe20000400000 */
[----:B------:R-:W-:Y:S01]  /*9210*/  F2FP.TF32.F32.PACK_B R17, R17 ;  /* 0x00000011ff11723e */ /* 0x000fe200024050ff */
[-C--:B------:R-:W-:Y:S01]  /*9220*/  FMUL R23, R150, R11.reuse ;  /* 0x0000000b96177220 */ /* 0x080fe20000400000 */
[----:B------:R-:W-:Y:S01]  /*9230*/  ISETP.GT.AND P1, PT, R10, 0x19, PT ;  /* 0x000000190a00780c */ /* 0x000fe20003f24270 */
[----:B------:R0:W-:Y:S01]  /*9240*/  @P0 STG.E desc[UR12][R2.64+0x40], R9 ;  /* 0x0000400902000986 */ /* 0x0001e2000c10190c */
[----:B------:R-:W-:Y:S01]  /*9250*/  ISETP.GT.AND P0, PT, R0, RZ, P2 ;  /* 0x000000ff0000720c */ /* 0x000fe20001704270 */
[----:B------:R-:W-:Y:S01]  /*9260*/  FMUL R151, R151, R11 ;  /* 0x0000000b97977220 */ /* 0x000fe20000400000 */
[----:B------:R-:W-:Y:S01]  /*9270*/  F2FP.TF32.F32.PACK_B R133, R133 ;  /* 0x00000085ff85723e */ /* 0x000fe200024050ff */
        /* <DEDUP_REMOVED lines=8> */
[----:B0-----:R-:W-:Y:S01]  /*9300*/  IMAD.SHL.U32 R9, R20, 0x100, RZ ;  /* 0x0000010014097824 */ /* 0x001fe200078e00ff */
[----:B------:R-:W-:Y:S01]  /*9310*/  ISETP.GT.AND P5, PT, R10, 0x28, PT ;  /* 0x000000280a00780c */ /* 0x000fe20003fa4270 */
[----:B------:R0:W-:Y:S01]  /*9320*/  @P0 STG.E desc[UR12][R2.64+0x44], R129 ;  /* 0x0000448102000986 */ /* 0x0001e2000c10190c */
[----:B------:R-:W-:Y:S01]  /*9330*/  ISETP.GT.AND P0, PT, R0, 0x8, P3 ;  /* 0x000000080000780c */ /* 0x000fe20001f04270 */
[-C--:B------:R-:W-:Y:S01]  /*9340*/  FMUL R99, R99, R11.reuse ;  /* 0x0000000b63637220 */ /* 0x080fe20000400000 */
[----:B------:R-:W-:Y:S01]  /*9350*/  LOP3.LUT R13, R9, 0x4, RZ, 0xfc, !PT ;  /* 0x00000004090d7812 */ /* 0x000fe200078efcff */
[-C--:B------:R-:W-:Y:S01]  /*9360*/  FMUL R103, R103, R11.reuse ;  /* 0x0000000b67677220 */ /* 0x080fe20000400000 */
[C---:B------:R-:W-:Y:S01]  /*9370*/  ISETP.GT.AND P4, PT, R10.reuse, 0x29, PT ;  /* 0x000000290a00780c */ /* 0x040fe20003f84270 */
[----:B------:R-:W-:Y:S01]  /*9380*/  FMUL R107, R107, R11 ;  /* 0x0000000b6b6b7220 */ /* 0x000fe20000400000 */
[----:B------:R-:W-:Y:S01]  /*9390*/  F2FP.TF32.F32.PACK_B R141, R141 ;  /* 0x0000008dff8d723e */ /* 0x000fe200024050ff */
[----:B------:R-:W-:Y:S01]  /*93a0*/  FMUL R111, R111, R11 ;  /* 0x0000000b6f6f7220 */ /* 0x000fe20000400000 */
[----:B------:R-:W-:Y:S01]  /*93b0*/  F2FP.TF32.F32.PACK_B R143, R143 ;  /* 0x0000008fff8f723e */ /* 0x000fe200024050ff */
[-C--:B------:R-:W-:Y:S01]  /*93c0*/  FMUL R113, R113, R11.reuse ;  /* 0x0000000b71717220 */ /* 0x080fe20000400000 */
[----:B------:R-:W-:Y:S01]  /*93d0*/  ISETP.GT.AND P3, PT, R10, 0x30, PT ;  /* 0x000000300a00780c */ /* 0x000fe20003f64270 */
[----:B0-----:R-:W-:Y:S01]  /*93e0*/  FMUL R129, R90, R11 ;  /* 0x0000000b5a817220 */ /* 0x001fe20000400000 */
[----:B------:R-:W-:Y:S01]  /*93f0*/  F2FP.TF32.F32.PACK_B R145, R145 ;  /* 0x00000091ff91723e */ /* 0x000fe200024050ff */
[----:B------:R0:W-:Y:S01]  /*9400*/  @P0 STG.E desc[UR12][R4.64+0x40], R15 ;  /* 0x0000400f04000986 */ /* 0x0001e2000c10190c */
[----:B------:R-:W-:Y:S01]  /*9410*/  ISETP.GT.AND P0, PT, R0, 0x8, P2 ;  /* 0x000000080000780c */ /* 0x000fe20001704270 */
[-C--:B------:R-:W-:Y:S01]  /*9420*/  FMUL R115, R115, R11.reuse ;  /* 0x0000000b73737220 */ /* 0x080fe20000400000 */
[----:B------:R-:W-:Y:S01]  /*9430*/  ISETP.GT.AND P2, PT, R10, 0x18, PT ;  /* 0x000000180a00780c */ /* 0x000fe20003f44270 */
        /* <DEDUP_REMOVED lines=10> */
[----:B------:R1:W-:Y:S01]  /*94e0*/  @P0 STG.E desc[UR12][R4.64+0x44], R131 ;  /* 0x0000448304000986 */ /* 0x0003e2000c10190c */
[-C--:B------:R-:W-:Y:S01]  /*94f0*/  IADD3 R6, P0, R9, R2.reuse, RZ ;  /* 0x0000000209067210 */ /* 0x080fe20007f1e0ff */
[----:B------:R-:W-:Y:S01]  /*9500*/  FMUL R69, R69, R11 ;  /* 0x0000000b45457220 */ /* 0x000fe20000400000 */
[----:B------:R-:W-:Y:S01]  /*9510*/  F2FP.TF32.F32.PACK_B R89, R89 ;  /* 0x00000059ff59723e */ /* 0x000fe200024050ff */
[----:B------:R-:W-:Y:S01]  /*9520*/  FMUL R71, R71, R11 ;  /* 0x0000000b47477220 */ /* 0x000fe20000400000 */
[----:B------:R-:W-:Y:S01]  /*9530*/  F2FP.TF32.F32.PACK_B R129, R129 ;  /* 0x00000081ff81723e */ /* 0x000fe200024050ff */
[--C-:B------:R-:W-:Y:S01]  /*9540*/  IMAD.X R7, R21, 0x1, R3.reuse, P0 ;  /* 0x0000000115077824 */ /* 0x100fe200000e0603 */
[----:B------:R-:W-:Y:S01]  /*9550*/  IADD3 R14, P0, R13, R2, RZ ;  /* 0x000000020d0e7210 */ /* 0x000fe20007f1e0ff */
[----:B------:R-:W-:Y:S01]  /*9560*/  FMUL R73, R73, R11 ;  /* 0x0000000b49497220 */ /* 0x000fe20000400000 */
[----:B------:R-:W-:Y:S01]  /*9570*/  F2FP.TF32.F32.PACK_B R91, R91 ;  /* 0x0000005bff5b723e */ /* 0x000fe200024050ff */
[----:B------:R-:W-:Y:S01]  /*9580*/  FMUL R75, R75, R11 ;  /* 0x0000000b4b4b7220 */ /* 0x000fe20000400000 */
[----:B------:R-:W-:Y:S01]  /*9590*/  F2FP.TF32.F32.PACK_B R95, R95 ;  /* 0x0000005fff5f723e */ /* 0x000fe200024050ff */
[----:B0-----:R-:W-:Y:S01]  /*95a0*/  IMAD.X R15, R21, 0x1, R3, P0 ;  /* 0x00000001150f7824 */ /* 0x001fe200000e0603 */
[----:B------:R-:W-:Y:S01]  /*95b0*/  ISETP.GT.AND P0, PT, R0, RZ, P2 ;  /* 0x000000ff0000720c */ /* 0x000fe20001704270 */
[----:B-1----:R-:W-:Y:S01]  /*95c0*/  FMUL R131, R92, R11 ;  /* 0x0000000b5c837220 */ /* 0x002fe20000400000 */
        /* <DEDUP_REMOVED lines=53> */
[----:B------:R-:W-:Y:S01]  /*9920*/  @P0 STG.E desc[UR12][R4.64+0x64], R135 ;  /* 0x0000648704000986 */ /* 0x000fe2000c10190c */
[----:B------:R-:W-:Y:S01]  /*9930*/  ISETP.GT.AND P0, PT, R0, RZ, P2 ;  /* 0x000000ff0000720c */ /* 0x000fe20001704270 */
[----:B------:R-:W-:Y:S01]  /*9940*/  FMUL R53, R53, R11 ;  /* 0x0000000b35357220 */ /* 0x000fe20000400000 */
[----:B------:R-:W-:Y:S01]  /*9950*/  F2FP.TF32.F32.PACK_B R19, R19 ;  /* 0x00000013ff13723e */ /* 0x000fe200024050ff */
[----:B------:R-:W-:Y:S01]  /*9960*/  FMUL R55, R55, R11 ;  /* 0x0000000b37377220 */ /* 0x000fe20000400000 */
[----:B------:R-:W-:-:S02]  /*9970*/  F2FP.TF32.F32.PACK_B R85, R85 ;  /* 0x00000055ff55723e */ /* 0x000fc400024050ff */
[----:B------:R-:W-:Y:S02]  /*9980*/  F2FP.TF32.F32.PACK_B R87, R87 ;  /* 0x00000057ff57723e */ /* 0x000fe400024050ff */
[----:B------:R-:W-:Y:S02]  /*9990*/  F2FP.TF32.F32.PACK_B R25, R25 ;  /* 0x00000019ff19723e */ /* 0x000fe400024050ff */
[----:B------:R-:W-:Y:S02]  /*99a0*/  F2FP.TF32.F32.PACK_B R27, R27 ;  /* 0x0000001bff1b723e */ /* 0x000fe400024050ff */
[----:B------:R-:W-:Y:S01]  /*99b0*/  F2FP.TF32.F32.PACK_B R29, R29 ;  /* 0x0000001dff1d723e */ /* 0x000fe200024050ff */
[----:B------:R0:W-:Y:S01]  /*99c0*/  @P0 STG.E desc[UR12][R2.64+0x80], R17 ;  /* 0x0000801102000986 */ /* 0x0001e2000c10190c */
[----:B------:R-:W-:Y:S02]  /*99d0*/  ISETP.GT.AND P0, PT, R0, RZ, P1 ;  /* 0x000000ff0000720c */ /* 0x000fe40000f04270 */
[----:B------:R-:W-:-:S02]  /*99e0*/  F2FP.TF32.F32.PACK_B R31, R31 ;  /* 0x0000001fff1f723e */ /* 0x000fc400024050ff */
[----:B------:R-:W-:Y:S02]  /*99f0*/  F2FP.TF32.F32.PACK_B R33, R33 ;  /* 0x00000021ff21723e */ /* 0x000fe400024050ff */
[----:B------:R-:W-:Y:S02]  /*9a00*/  F2FP.TF32.F32.PACK_B R35, R35 ;  /* 0x00000023ff23723e */ /* 0x000fe400024050ff */
[----:B------:R-:W-:Y:S02]  /*9a10*/  F2FP.TF32.F32.PACK_B R37, R37 ;  /* 0x00000025ff25723e */ /* 0x000fe400024050ff */
[----:B------:R-:W-:Y:S01]  /*9a20*/  F2FP.TF32.F32.PACK_B R39, R39 ;  /* 0x00000027ff27723e */ /* 0x000fe200024050ff */
[----:B0-----:R-:W-:Y:S01]  /*9a30*/  FMUL R17, R140, R11 ;  /* 0x0000000b8c117220 */ /* 0x001fe20000400000 */
[----:B------:R-:W-:Y:S01]  /*9a40*/  F2FP.TF32.F32.PACK_B R41, R41 ;  /* 0x00000029ff29723e */ /* 0x000fe200024050ff */
[----:B------:R-:W-:Y:S01]  /*9a50*/  @P0 STG.E desc[UR12][R2.64+0x84], R137 ;  /* 0x0000848902000986 */ /* 0x000fe2000c10190c */
[----:B------:R-:W-:-:S02]  /*9a60*/  ISETP.GT.AND P0, PT, R0, 0x8, P2 ;  /* 0x000000080000780c */ /* 0x000fc40001704270 */
[----:B------:R-:W-:Y:S02]  /*9a70*/  F2FP.TF32.F32.PACK_B R17, R17 ;  /* 0x00000011ff11723e */ /* 0x000fe400024050ff */
[----:B------:R-:W-:Y:S02]  /*9a80*/  ISETP.GT.AND P2, PT, R10, 0x38, PT ;  /* 0x000000380a00780c */ /* 0x000fe40003f44270 */
[----:B------:R-:W-:Y:S02]  /*9a90*/  F2FP.TF32.F32.PACK_B R43, R43 ;  /* 0x0000002bff2b723e */ /* 0x000fe400024050ff */
[----:B------:R-:W-:Y:S02]  /*9aa0*/  F2FP.TF32.F32.PACK_B R45, R45 ;  /* 0x0000002dff2d723e */ /* 0x000fe400024050ff */
[----:B------:R-:W-:Y:S02]  /*9ab0*/  F2FP.TF32.F32.PACK_B R47, R47 ;  /* 0x0000002fff2f723e */ /* 0x000fe400024050ff */
[----:B------:R-:W-:Y:S01]  /*9ac0*/  F2FP.TF32.F32.PACK_B R49, R49 ;  /* 0x00000031ff31723e */ /* 0x000fe200024050ff */
[----:B------:R0:W-:Y:S01]  /*9ad0*/  @P0 STG.E desc[UR12][R4.64+0x80], R19 ;  /* 0x0000801304000986 */ /* 0x0001e2000c10190c */
[----:B------:R-:W-:-:S02]  /*9ae0*/  ISETP.GT.AND P0, PT, R0, 0x8, P1 ;  /* 0x000000080000780c */ /* 0x000fc40000f04270 */
[----:B------:R-:W-:Y:S02]  /*9af0*/  F2FP.TF32.F32.PACK_B R51, R51 ;  /* 0x00000033ff33723e */ /* 0x000fe400024050ff */
[----:B------:R-:W-:Y:S01]  /*9b00*/  F2FP.TF32.F32.PACK_B R53, R53 ;  /* 0x00000035ff35723e */ /* 0x000fe200024050ff */
[----:B0-----:R-:W-:-:S08]  /*9b10*/  FMUL R19, R142, R11 ;  /* 0x0000000b8e137220 */ /* 0x001fd00000400000 */
[----:B------:R-:W-:Y:S01]  /*9b20*/  @P0 STG.E desc[UR12][R4.64+0x84], R139 ;  /* 0x0000848b04000986 */ /* 0x000fe2000c10190c */
[----:B------:R-:W-:Y:S02]  /*9b30*/  ISETP.GT.AND P0, PT, R0, RZ, P5 ;  /* 0x000000ff0000720c */ /* 0x000fe40002f04270 */
[----:B------:R-:W-:-:S11]  /*9b40*/  F2FP.TF32.F32.PACK_B R19, R19 ;  /* 0x00000013ff13723e */ /* 0x000fd600024050ff */
[----:B------:R0:W-:Y:S01]  /*9b50*/  @P0 STG.E desc[UR12][R2.64+0xa0], R17 ;  /* 0x0000a01102000986 */ /* 0x0001e2000c10190c */
[----:B------:R-:W-:Y:S01]  /*9b60*/  ISETP.GT.AND P0, PT, R0, RZ, P4 ;  /* 0x000000ff0000720c */ /* 0x000fe20002704270 */
[----:B0-----:R-:W-:-:S12]  /*9b70*/  FMUL R17, R144, R11 ;  /* 0x0000000b90117220 */ /* 0x001fd80000400000 */
[----:B------:R-:W-:Y:S01]  /*9b80*/  @P0 STG.E desc[UR12][R2.64+0xa4], R141 ;  /* 0x0000a48d02000986 */ /* 0x000fe2000c10190c */
[----:B------:R-:W-:Y:S02]  /*9b90*/  ISETP.GT.AND P0, PT, R0, 0x8, P5 ;  /* 0x000000080000780c */ /* 0x000fe40002f04270 */
[----:B------:R-:W-:-:S11]  /*9ba0*/  F2FP.TF32.F32.PACK_B R17, R17 ;  /* 0x00000011ff11723e */ /* 0x000fd600024050ff */
[----:B------:R0:W-:Y:S01]  /*9bb0*/  @P0 STG.E desc[UR12][R4.64+0xa0], R19 ;  /* 0x0000a01304000986 */ /* 0x0001e2000c10190c */
[----:B------:R-:W-:Y:S01]  /*9bc0*/  ISETP.GT.AND P0, PT, R0, 0x8, P4 ;  /* 0x000000080000780c */ /* 0x000fe20002704270 */
[----:B0-----:R-:W-:-:S12]  /*9bd0*/  FMUL R19, R146, R11 ;  /* 0x0000000b92137220 */ /* 0x001fd80000400000 */
[----:B------:R-:W-:Y:S01]  /*9be0*/  @P0 STG.E desc[UR12][R4.64+0xa4], R143 ;  /* 0x0000a48f04000986 */ /* 0x000fe2000c10190c */
[----:B------:R-:W-:Y:S02]  /*9bf0*/  ISETP.GT.AND P0, PT, R0, RZ, P3 ;  /* 0x000000ff0000720c */ /* 0x000fe40001f04270 */
[----:B------:R-:W-:-:S11]  /*9c00*/  F2FP.TF32.F32.PACK_B R19, R19 ;  /* 0x00000013ff13723e */ /* 0x000fd600024050ff */
[----:B------:R0:W-:Y:S01]  /*9c10*/  @P0 STG.E desc[UR12][R2.64+0xc0], R17 ;  /* 0x0000c01102000986 */ /* 0x0001e2000c10190c */
[----:B------:R-:W-:-:S04]  /*9c20*/  ISETP.GT.AND P0, PT, R10, 0x31, PT ;  /* 0x000000310a00780c */ /* 0x000fc80003f04270 */
[----:B------:R-:W-:Y:S01]  /*9c30*/  ISETP.GT.AND P1, PT, R0, RZ, P0 ;  /* 0x000000ff0000720c */ /* 0x000fe20000724270 */
[----:B0-----:R-:W-:-:S05]  /*9c40*/  FMUL R17, R148, R11 ;  /* 0x0000000b94117220 */ /* 0x001fca0000400000 */
[----:B------:R-:W-:-:S07]  /*9c50*/  F2FP.TF32.F32.PACK_B R17, R17 ;  /* 0x00000011ff11723e */ /* 0x000fce00024050ff */
[----:B------:R-:W-:Y:S01]  /*9c60*/  @P1 STG.E desc[UR12][R2.64+0xc4], R145 ;  /* 0x0000c49102001986 */ /* 0x000fe2000c10190c */
[----:B------:R-:W-:-:S13]  /*9c70*/  ISETP.GT.AND P1, PT, R0, 0x8, P3 ;  /* 0x000000080000780c */ /* 0x000fda0001f24270 */
[----:B------:R0:W-:Y:S01]  /*9c80*/  @P1 STG.E desc[UR12][R4.64+0xc0], R19 ;  /* 0x0000c01304001986 */ /* 0x0001e2000c10190c */
[----:B------:R-:W-:Y:S02]  /*9c90*/  ISETP.GT.AND P1, PT, R0, 0x8, P0 ;  /* 0x000000080000780c */ /* 0x000fe40000724270 */
[----:B0-----:R-:W-:-:S11]  /*9ca0*/  LOP3.LUT R19, R9, 0x20, RZ, 0xfc, !PT ;  /* 0x0000002009137812 */ /* 0x001fd600078efcff */
[----:B------:R-:W-:Y:S01]  /*9cb0*/  @P1 STG.E desc[UR12][R4.64+0xc4], R147 ;  /* 0x0000c49304001986 */ /* 0x000fe2000c10190c */
[----:B------:R-:W-:-:S13]  /*9cc0*/  ISETP.GT.AND P1, PT, R0, RZ, P2 ;  /* 0x000000ff0000720c */ /* 0x000fda0001724270 */
[----:B------:R-:W-:Y:S01]  /*9cd0*/  @P1 STG.E desc[UR12][R2.64+0xe0], R17 ;  /* 0x0000e01102001986 */ /* 0x000fe2000c10190c */
[----:B------:R-:W-:-:S04]  /*9ce0*/  ISETP.GT.AND P1, PT, R10, 0x39, PT ;  /* 0x000000390a00780c */ /* 0x000fc80003f24270 */
[----:B------:R-:W-:-:S13]  /*9cf0*/  ISETP.GT.AND P6, PT, R0, RZ, P1 ;  /* 0x000000ff0000720c */ /* 0x000fda0000fc4270 */
[----:B------:R-:W-:Y:S01]  /*9d00*/  @P6 STG.E desc[UR12][R2.64+0xe4], R149 ;  /* 0x0000e49502006986 */ /* 0x000fe2000c10190c */
[----:B------:R-:W-:-:S13]  /*9d10*/  ISETP.GT.AND P6, PT, R0, 0x8, P2 ;  /* 0x000000080000780c */ /* 0x000fda00017c4270 */
[----:B------:R0:W-:Y:S01]  /*9d20*/  @P6 STG.E desc[UR12][R4.64+0xe0], R23 ;  /* 0x0000e01704006986 */ /* 0x0001e2000c10190c */
[----:B------:R-:W-:Y:S02]  /*9d30*/  ISETP.GT.AND P6, PT, R0, 0x8, P1 ;  /* 0x000000080000780c */ /* 0x000fe40000fc4270 */
[----:B0-----:R-:W-:-:S11]  /*9d40*/  LOP3.LUT R23, R9, 0x24, RZ, 0xfc, !PT ;  /* 0x0000002409177812 */ /* 0x001fd600078efcff */
[----:B------:R-:W-:Y:S01]  /*9d50*/  @P6 STG.E desc[UR12][R4.64+0xe4], R151 ;  /* 0x0000e49704006986 */ /* 0x000fe2000c10190c */
[----:B------:R-:W-:-:S05]  /*9d60*/  IADD3 R122, P6, R19, R2, RZ ;  /* 0x00000002137a7210 */ /* 0x000fca0007fde0ff */
[----:B------:R-:W-:Y:S01]  /*9d70*/  IMAD.X R123, R21, 0x1, R3, P6 ;  /* 0x00000001157b7824 */ /* 0x000fe200030e0603 */
[----:B------:R-:W-:-:S04]  /*9d80*/  ISETP.GT.AND P6, PT, R10, RZ, PT ;  /* 0x000000ff0a00720c */ /* 0x000fc80003fc4270 */
[----:B------:R-:W-:-:S13]  /*9d90*/  ISETP.GT.AND P6, PT, R0, 0x40, P6 ;  /* 0x000000400000780c */ /* 0x000fda00037c4270 */
[----:B------:R-:W-:Y:S01]  /*9da0*/  @P6 STG.E desc[UR12][R6.64], R121 ;  /* 0x0000007906006986 */ /* 0x000fe2000c10190c */
[----:B------:R-:W-:-:S05]  /*9db0*/  IADD3 R124, P6, R23, R2, RZ ;  /* 0x00000002177c7210 */ /* 0x000fca0007fde0ff */
[----:B------:R-:W-:Y:S01]  /*9dc0*/  IMAD.X R125, R21, 0x1, R3, P6 ;  /* 0x00000001157d7824 */ /* 0x000fe200030e0603 */
[----:B------:R-:W-:-:S04]  /*9dd0*/  ISETP.GT.AND P6, PT, R10, 0x1, PT ;  /* 0x000000010a00780c */ /* 0x000fc80003fc4270 */
[----:B------:R-:W-:-:S13]  /*9de0*/  ISETP.GT.AND P6, PT, R0, 0x40, P6 ;  /* 0x000000400000780c */ /* 0x000fda00037c4270 */
[----:B------:R0:W-:Y:S01]  /*9df0*/  @P6 STG.E desc[UR12][R14.64], R89 ;  /* 0x000000590e006986 */ /* 0x0001e2000c10190c */
[----:B------:R-:W-:-:S05]  /*9e00*/  IADD3 R16, P6, R9, R4, RZ ;  /* 0x0000000409107210 */ /* 0x000fca0007fde0ff */
[----:B------:R-:W-:Y:S01]  /*9e10*/  IMAD.X R17, R21, 0x1, R5, P6 ;  /* 0x0000000115117824 */ /* 0x000fe200030e0605 */
[----:B------:R-:W-:-:S04]  /*9e20*/  ISETP.GT.AND P6, PT, R10, RZ, PT ;  /* 0x000000ff0a00720c */ /* 0x000fc80003fc4270 */
[----:B------:R-:W-:Y:S02]  /*9e30*/  ISETP.GT.AND P6, PT, R0, 0x48, P6 ;  /* 0x000000480000780c */ /* 0x000fe400037c4270 */
[C---:B0-----:R-:W-:Y:S02]  /*9e40*/  LOP3.LUT R15, R9.reuse, 0x40, RZ, 0xfc, !PT ;  /* 0x00000040090f7812 */ /* 0x041fe400078efcff */
[----:B------:R-:W-:-:S09]  /*9e50*/  LOP3.LUT R89, R9, 0x44, RZ, 0xfc, !PT ;  /* 0x0000004409597812 */ /* 0x000fd200078efcff */
        /* <DEDUP_REMOVED lines=8> */
[----:B------:R-:W-:-:S04]  /*9ee0*/  ISETP.GT.AND P6, PT, R10, 0x8, PT ;  /* 0x000000080a00780c */ /* 0x000fc80003fc4270 */
[----:B------:R-:W-:Y:S01]  /*9ef0*/  ISETP.GT.AND P6, PT, R0, 0x40, P6 ;  /* 0x000000400000780c */ /* 0x000fe200037c4270 */
[----:B0-----:R-:W-:-:S05]  /*9f00*/  FMUL R91, R93, R11 ;  /* 0x0000000b5d5b7220 */ /* 0x001fca0000400000 */
[----:B------:R-:W-:-:S07]  /*9f10*/  F2FP.TF32.F32.PACK_B R91, R91 ;  /* 0x0000005bff5b723e */ /* 0x000fce00024050ff */
        /* <DEDUP_REMOVED lines=11> */
[----:B------:R-:W-:Y:S02]  /*9fd0*/  ISETP.GT.AND P6, PT, R0, 0x48, P6 ;  /* 0x000000480000780c */ /* 0x000fe400037c4270 */
[----:B0-----:R-:W-:-:S11]  /*9fe0*/  LOP3.LUT R91, R9, 0x60, RZ, 0xfc, !PT ;  /* 0x00000060095b7812 */ /* 0x001fd600078efcff */
[----:B------:R0:W-:Y:S01]  /*9ff0*/  @P6 STG.E desc[UR12][R92.64], R133 ;  /* 0x000000855c006986 */ /* 0x0001e2000c10190c */
[----:B------:R-:W-:-:S05]  /*a000*/  IADD3 R120, P6, R23, R4, RZ ;  /* 0x0000000417787210 */ /* 0x000fca0007fde0ff */
[----:B------:R-:W-:Y:S01]  /*a010*/  IMAD.X R121, R21, 0x1, R5, P6 ;  /* 0x0000000115797824 */ /* 0x000fe200030e0605 */
[----:B------:R-:W-:-:S04]  /*a020*/  ISETP.GT.AND P6, PT, R10, 0x9, PT ;  /* 0x000000090a00780c */ /* 0x000fc80003fc4270 */
[----:B------:R-:W-:Y:S01]  /*a030*/  ISETP.GT.AND P6, PT, R0, 0x48, P6 ;  /* 0x000000480000780c */ /* 0x000fe200037c4270 */
[----:B0-----:R-:W-:Y:S01]  /*a040*/  FMUL R133, R98, R11 ;  /* 0x0000000b62857220 */ /* 0x001fe20000400000 */
[----:B------:R-:W-:-:S04]  /*a050*/  LOP3.LUT R93, R9, 0x64, RZ, 0xfc, !PT ;  /* 0x00000064095d7812 */ /* 0x000fc800078efcff */
        /* <DEDUP_REMOVED lines=88> */
[----:B------:R-:W-:Y:S01]  /*a5e0*/  ISETP.GT.AND P6, PT, R0, 0x40, P5 ;  /* 0x000000400000780c */ /* 0x000fe20002fc4270 */
[----:B0-----:R-:W-:-:S05]  /*a5f0*/  FMUL R107, R109, R11 ;  /* 0x0000000b6d6b7220 */ /* 0x001fca0000400000 */
        /* <DEDUP_REMOVED lines=10> */
[----:B------:R-:W-:Y:S02]  /*a6a0*/  ISETP.GT.AND P6, PT, R0, 0x48, P5 ;  /* 0x000000480000780c */ /* 0x000fe40002fc4270 */
[----:B0-----:R-:W-:-:S11]  /*a6b0*/  LOP3.LUT R107, R9, 0xe0, RZ, 0xfc, !PT ;  /* 0x000000e0096b7812 */ /* 0x001fd600078efcff */
        /* <DEDUP_REMOVED lines=17> */
[----:B------:R-:W-:Y:S01]  /*a7d0*/  @P6 STG.E desc[UR12][R128.64], R113 ;  /* 0x0000007180006986 */ /* 0x000fe2000c10190c */
[----:B------:R-:W-:-:S05]  /*a7e0*/  IADD3 R2, P6, R103, R4, RZ ;  /* 0x0000000467027210 */ /* 0x000fca0007fde0ff */
[----:B------:R-:W-:Y:S01]  /*a7f0*/  IMAD.X R3, R21, 0x1, R5, P6 ;  /* 0x0000000115037824 */ /* 0x000fe200030e0605 */
[----:B------:R-:W-:-:S13]  /*a800*/  ISETP.GT.AND P6, PT, R0, 0x48, P3 ;  /* 0x000000480000780c */ /* 0x000fda0001fc4270 */
        /* <DEDUP_REMOVED lines=29> */
[----:B------:R-:W-:-:S04]  /*a9e0*/  ISETP.GT.AND P6, PT, R10, RZ, PT ;  /* 0x000000ff0a00720c */ /* 0x000fc80003fc4270 */
[----:B------:R-:W-:Y:S01]  /*a9f0*/  ISETP.GT.AND P6, PT, R0, 0x80, P6 ;  /* 0x000000800000780c */ /* 0x000fe200037c4270 */
[----:B0-----:R-:W-:-:S05]  /*aa00*/  FMUL R119, R58, R11 ;  /* 0x0000000b3a777220 */ /* 0x001fca0000400000 */
[----:B------:R-:W-:-:S07]  /*aa10*/  F2FP.TF32.F32.PACK_B R119, R119 ;  /* 0x00000077ff77723e */ /* 0x000fce00024050ff */
        /* <DEDUP_REMOVED lines=55> */
[-C--:B0-----:R-:W-:Y:S01]  /*ad90*/  FMUL R111, R67, R11.reuse ;  /* 0x0000000b436f7220 */ /* 0x081fe20000400000 */
[----:B------:R-:W-:-:S04]  /*ada0*/  FMUL R113, R68, R11 ;  /* 0x0000000b44717220 */ /* 0x000fc80000400000 */
[----:B------:R-:W-:Y:S02]  /*adb0*/  F2FP.TF32.F32.PACK_B R111, R111 ;  /* 0x0000006fff6f723e */ /* 0x000fe400024050ff */
[----:B------:R-:W-:-:S05]  /*adc0*/  F2FP.TF32.F32.PACK_B R113, R113 ;  /* 0x00000071ff71723e */ /* 0x000fca00024050ff */
[----:B------:R0:W-:Y:S01]  /*add0*/  @P6 STG.E desc[UR12][R116.64], R65 ;  /* 0x0000004174006986 */ /* 0x0001e2000c10190c */
[----:B------:R-:W-:-:S05]  /*ade0*/  IADD3 R56, P6, R15, R16, RZ ;  /* 0x000000100f387210 */ /* 0x000fca0007fde0ff */
[----:B------:R-:W-:Y:S01]  /*adf0*/  IMAD.X R57, R17, 0x1, R21, P6 ;  /* 0x0000000111397824 */ /* 0x000fe200030e0615 */
[----:B------:R-:W-:-:S04]  /*ae00*/  ISETP.GT.AND P6, PT, R10, 0x10, PT ;  /* 0x000000100a00780c */ /* 0x000fc80003fc4270 */
        /* <DEDUP_REMOVED lines=8> */
[----:B0-----:R-:W-:Y:S01]  /*ae90*/  IMAD.X R65, R7, 0x1, R21, P6 ;  /* 0x0000000107417824 */ /* 0x001fe200030e0615 */
[----:B------:R-:W-:-:S04]  /*aea0*/  ISETP.GT.AND P6, PT, R10, 0x18, PT ;  /* 0x000000180a00780c */ /* 0x000fc80003fc4270 */
[----:B------:R-:W-:Y:S01]  /*aeb0*/  ISETP.GT.AND P6, PT, R0, 0x80, P6 ;  /* 0x000000800000780c */ /* 0x000fe200037c4270 */
[----:B-1----:R-:W-:-:S05]  /*aec0*/  FMUL R111, R70, R11 ;  /* 0x0000000b466f7220 */ /* 0x002fca0000400000 */
        /* <DEDUP_REMOVED lines=89> */
[----:B0-----:R-:W-:-:S05]  /*b460*/  IADD3 R6, P6, R109, R16, RZ ;  /* 0x000000106d067210 */ /* 0x001fca0007fde0ff */
[----:B------:R-:W-:Y:S01]  /*b470*/  IMAD.X R7, R17, 0x1, R21, P6 ;  /* 0x0000000111077824 */ /* 0x000fe200030e0615 */
[----:B------:R-:W-:Y:S01]  /*b480*/  ISETP.GT.AND P6, PT, R0, 0x80, P1 ;  /* 0x000000800000780c */ /* 0x000fe20000fc4270 */
[----:B-1----:R-:W-:-:S05]  /*b490*/  FMUL R65, R26, R11 ;  /* 0x0000000b1a417220 */ /* 0x002fca0000400000 */
        /* <DEDUP_REMOVED lines=11> */
[----:B------:R1:W-:Y:S01]  /*b550*/  @P6 STG.E desc[UR12][R6.64], R87 ;  /* 0x0000005706006986 */ /* 0x0003e2000c10190c */
[----:B------:R-:W-:-:S05]  /*b560*/  IADD3 R60, P6, R2, R19, RZ ;  /* 0x00000013023c7210 */ /* 0x000fca0007fde0ff */
[----:B------:R-:W-:Y:S01]  /*b570*/  IMAD.X R61, R3, 0x1, R21, P6 ;  /* 0x00000001033d7824 */ /* 0x000fe200030e0615 */
[----:B------:R-:W-:-:S04]  /*b580*/  ISETP.GT.AND P6, PT, R10, RZ, PT ;  /* 0x000000ff0a00720c */ /* 0x000fc80003fc4270 */
[----:B------:R-:W-:-:S13]  /*b590*/  ISETP.GT.AND P6, PT, R0, 0xc0, P6 ;  /* 0x000000c00000780c */ /* 0x000fda00037c4270 */
[----:B------:R-:W-:Y:S01]  /*b5a0*/  @P6 STG.E desc[UR12][R16.64], R63 ;  /* 0x0000003f10006986 */ /* 0x000fe2000c10190c */
[----:B0-----:R-:W-:-:S05]  /*b5b0*/  IADD3 R58, P6, R2, R23, RZ ;  /* 0x00000017023a7210 */ /* 0x001fca0007fde0ff */
[----:B------:R-:W-:Y:S01]  /*b5c0*/  IMAD.X R59, R3, 0x1, R21, P6 ;  /* 0x00000001033b7824 */ /* 0x000fe200030e0615 */
[----:B------:R-:W-:-:S04]  /*b5d0*/  ISETP.GT.AND P6, PT, R10, 0x1, PT ;  /* 0x000000010a00780c */ /* 0x000fc80003fc4270 */
[----:B------:R-:W-:-:S13]  /*b5e0*/  ISETP.GT.AND P6, PT, R0, 0xc0, P6 ;  /* 0x000000c00000780c */ /* 0x000fda00037c4270 */
[----:B------:R0:W-:Y:S01]  /*b5f0*/  @P6 STG.E desc[UR12][R56.64], R25 ;  /* 0x0000001938006986 */ /* 0x0001e2000c10190c */
[----:B-1----:R-:W-:-:S05]  /*b600*/  IADD3 R6, P6, R4, R9, RZ ;  /* 0x0000000904067210 */ /* 0x002fca0007fde0ff */
        /* <DEDUP_REMOVED lines=49> */
[----:B------:R-:W-:Y:S01]  /*b920*/  IADD3 R6, P6, R4, R15, RZ ;  /* 0x0000000f04067210 */ /* 0x000fe20007fde0ff */
[----:B------:R-:W-:-:S04]  /*b930*/  FMUL R15, R34, R11 ;  /* 0x0000000b220f7220 */ /* 0x000fc80000400000 */
[----:B------:R-:W-:Y:S01]  /*b940*/  IMAD.X R7, R5, 0x1, R21, P6 ;  /* 0x0000000105077824 */ /* 0x000fe200030e0615 */
[----:B------:R-:W-:Y:S02]  /*b950*/  ISETP.GT.AND P6, PT, R10, 0x10, PT ;  /* 0x000000100a00780c */ /* 0x000fe40003fc4270 */
[----:B------:R-:W-:Y:S02]  /*b960*/  F2FP.TF32.F32.PACK_B R15, R15 ;  /* 0x0000000fff0f723e */ /* 0x000fe400024050ff */
[----:B------:R-:W-:Y:S01]  /*b970*/  ISETP.GT.AND P6, PT, R0, 0xc8, P6 ;  /* 0x000000c80000780c */ /* 0x000fe200037c4270 */
[----:B0-----:R-:W-:-:S05]  /*b980*/  FMUL R17, R36, R11 ;  /* 0x0000000b24117220 */ /* 0x001fca0000400000 */
[----:B------:R-:W-:-:S07]  /*b990*/  F2FP.TF32.F32.PACK_B R17, R17 ;  /* 0x00000011ff11723e */ /* 0x000fce00024050ff */
        /* <DEDUP_REMOVED lines=44> */
[----:B------:R-:W-:-:S04]  /*bc60*/  ISETP.GT.AND P6, PT, R10, 0x20, PT ;  /* 0x000000200a00780c */ /* 0x000fc80003fc4270 */
[----:B------:R-:W-:Y:S01]  /*bc70*/  ISETP.GT.AND P6, PT, R0, 0xc8, P6 ;  /* 0x000000c80000780c */ /* 0x000fe200037c4270 */
[----:B0-----:R-:W-:-:S05]  /*bc80*/  FMUL R15, R44, R11 ;  /* 0x0000000b2c0f7220 */ /* 0x001fca0000400000 */
[----:B------:R-:W-:-:S07]  /*bc90*/  F2FP.TF32.F32.PACK_B R15, R15 ;  /* 0x0000000fff0f723e */ /* 0x000fce00024050ff */
[----:B------:R0:W-:Y:S01]  /*bca0*/  @P6 STG.E desc[UR12][R16.64], R23 ;  /* 0x0000001710006986 */ /* 0x0001e2000c10190c */
[----:B------:R-:W-:-:S04]  /*bcb0*/  ISETP.GT.AND P6, PT, R10, 0x21, PT ;  /* 0x000000210a00780c */ /* 0x000fc80003fc4270 */
[----:B------:R-:W-:Y:S01]  /*bcc0*/  ISETP.GT.AND P6, PT, R0, 0xc8, P6 ;  /* 0x000000c80000780c */ /* 0x000fe200037c4270 */
[-C--:B0-----:R-:W-:Y:S01]  /*bcd0*/  FMUL R17, R46, R11.reuse ;  /* 0x0000000b2e117220 */ /* 0x081fe20000400000 */
[----:B------:R-:W-:-:S04]  /*bce0*/  FMUL R23, R50, R11 ;  /* 0x0000000b32177220 */ /* 0x000fc80000400000 */
[----:B------:R-:W-:-:S07]  /*bcf0*/  F2FP.TF32.F32.PACK_B R17, R17 ;  /* 0x00000011ff11723e */ /* 0x000fce00024050ff */
[----:B------:R0:W-:Y:S01]  /*bd00*/  @P6 STG.E desc[UR12][R6.64], R43 ;  /* 0x0000002b06006986 */ /* 0x0001e2000c10190c */
[----:B------:R-:W-:Y:S02]  /*bd10*/  IADD3 R8, P6, R2, R99, RZ ;  /* 0x0000006302087210 */ /* 0x000fe40007fde0ff */
[----:B------:R-:W-:-:S03]  /*bd20*/  F2FP.TF32.F32.PACK_B R23, R23 ;  /* 0x00000017ff17723e */ /* 0x000fc600024050ff */
[----:B------:R-:W-:Y:S01]  /*bd30*/  IMAD.X R9, R3, 0x1, R21, P6 ;  /* 0x0000000103097824 */ /* 0x000fe200030e0615 */
[C---:B------:R-:W-:Y:S02]  /*bd40*/  ISETP.GT.AND P6, PT, R0.reuse, 0xc0, P5 ;  /* 0x000000c00000780c */ /* 0x040fe40002fc4270 */
[----:B------:R-:W-:-:S11]  /*bd50*/  ISETP.GT.AND P5, PT, R0, 0xc8, P5 ;  /* 0x000000c80000780c */ /* 0x000fd60002fa4270 */
[----:B------:R1:W-:Y:S01]  /*bd60*/  @P6 STG.E desc[UR12][R8.64], R15 ;  /* 0x0000000f08006986 */ /* 0x0003e2000c10190c */
[----:B------:R-:W-:-:S05]  /*bd70*/  IADD3 R12, P6, R2, R101, RZ ;  /* 0x00000065020c7210 */ /* 0x000fca0007fde0ff */
[----:B------:R-:W-:Y:S01]  /*bd80*/  IMAD.X R13, R3, 0x1, R21, P6 ;  /* 0x00000001030d7824 */ /* 0x000fe200030e0615 */
[C---:B------:R-:W-:Y:S02]  /*bd90*/  ISETP.GT.AND P6, PT, R0.reuse, 0xc0, P4 ;  /* 0x000000c00000780c */ /* 0x040fe400027c4270 */
[----:B------:R-:W-:-:S11]  /*bda0*/  ISETP.GT.AND P4, PT, R0, 0xc8, P4 ;  /* 0x000000c80000780c */ /* 0x000fd60002784270 */
[----:B------:R2:W-:Y:S01]  /*bdb0*/  @P6 STG.E desc[UR12][R12.64], R45 ;  /* 0x0000002d0c006986 */ /* 0x0005e2000c10190c */
[----:B0-----:R-:W-:-:S05]  /*bdc0*/  IADD3 R6, P6, R4, R99, RZ ;  /* 0x0000006304067210 */ /* 0x001fca0007fde0ff */
[----:B------:R-:W-:Y:S01]  /*bdd0*/  IMAD.X R7, R5, 0x1, R21, P6 ;  /* 0x0000000105077824 */ /* 0x000fe200030e0615 */
[----:B-1----:R-:W-:-:S04]  /*bde0*/  IADD3 R8, P6, R4, R101, RZ ;  /* 0x0000006504087210 */ /* 0x002fc80007fde0ff */
[----:B------:R0:W-:Y:S01]  /*bdf0*/  @P5 STG.E desc[UR12][R6.64], R17 ;  /* 0x0000001106005986 */ /* 0x0001e2000c10190c */
[--C-:B------:R-:W-:Y:S01]  /*be00*/  IMAD.X R9, R5, 0x1, R21.reuse, P6 ;  /* 0x0000000105097824 */ /* 0x100fe200030e0615 */
[----:B--2---:R-:W-:Y:S02]  /*be10*/  IADD3 R12, P6, R2, R103, RZ ;  /* 0x00000067020c7210 */ /* 0x004fe40007fde0ff */
[C---:B------:R-:W-:Y:S02]  /*be20*/  ISETP.GT.AND P5, PT, R0.reuse, 0xc0, P3 ;  /* 0x000000c00000780c */ /* 0x040fe40001fa4270 */
[----:B------:R1:W-:Y:S01]  /*be30*/  @P4 STG.E desc[UR12][R8.64], R47 ;  /* 0x0000002f08004986 */ /* 0x0003e2000c10190c */
[C---:B------:R-:W-:Y:S01]  /*be40*/  ISETP.GT.AND P4, PT, R0.reuse, 0xc0, P0 ;  /* 0x000000c00000780c */ /* 0x040fe20000784270 */
[----:B------:R-:W-:Y:S01]  /*be50*/  IMAD.X R13, R3, 0x1, R21, P6 ;  /* 0x00000001030d7824 */ /* 0x000fe200030e0615 */
[C---:B------:R-:W-:Y:S02]  /*be60*/  ISETP.GT.AND P3, PT, R0.reuse, 0xc8, P3 ;  /* 0x000000c80000780c */ /* 0x040fe40001f64270 */
[----:B------:R-:W-:-:S02]  /*be70*/  ISETP.GT.AND P0, PT, R0, 0xc8, P0 ;  /* 0x000000c80000780c */ /* 0x000fc40000704270 */
[----:B0-----:R-:W-:-:S04]  /*be80*/  IADD3 R6, P6, R2, R105, RZ ;  /* 0x0000006902067210 */ /* 0x001fc80007fde0ff */
[----:B------:R0:W-:Y:S01]  /*be90*/  @P5 STG.E desc[UR12][R12.64], R19 ;  /* 0x000000130c005986 */ /* 0x0001e2000c10190c */
[--C-:B------:R-:W-:Y:S01]  /*bea0*/  IMAD.X R7, R3, 0x1, R21.reuse, P6 ;  /* 0x0000000103077824 */ /* 0x100fe200030e0615 */
[----:B------:R-:W-:Y:S02]  /*beb0*/  IADD3 R10, P6, R4, R105, RZ ;  /* 0x00000069040a7210 */ /* 0x000fe40007fde0ff */
[----:B------:R-:W-:Y:S02]  /*bec0*/  IADD3 R14, P5, R2, R107, RZ ;  /* 0x0000006b020e7210 */ /* 0x000fe40007fbe0ff */
[----:B------:R0:W-:Y:S01]  /*bed0*/  @P4 STG.E desc[UR12][R6.64], R49 ;  /* 0x0000003106004986 */ /* 0x0001e2000c10190c */
[C---:B-1----:R-:W-:Y:S01]  /*bee0*/  IADD3 R8, P4, R4.reuse, R103, RZ ;  /* 0x0000006704087210 */ /* 0x042fe20007f9e0ff */
[--C-:B------:R-:W-:Y:S01]  /*bef0*/  IMAD.X R11, R5, 0x1, R21.reuse, P6 ;  /* 0x00000001050b7824 */ /* 0x100fe200030e0615 */
[C---:B------:R-:W-:Y:S01]  /*bf00*/  IADD3 R16, P6, R4.reuse, R107, RZ ;  /* 0x0000006b04107210 */ /* 0x040fe20007fde0ff */
[--C-:B------:R-:W-:Y:S01]  /*bf10*/  IMAD.X R15, R3, 0x1, R21.reuse, P5 ;  /* 0x00000001030f7824 */ /* 0x100fe200028e0615 */
[-C--:B------:R-:W-:Y:S01]  /*bf20*/  IADD3 R4, P5, R4, R109.reuse, RZ ;  /* 0x0000006d04047210 */ /* 0x080fe20007fbe0ff */
[C-C-:B------:R-:W-:Y:S01]  /*bf30*/  IMAD.X R9, R5.reuse, 0x1, R21.reuse, P4 ;  /* 0x0000000105097824 */ /* 0x140fe200020e0615 */
[----:B------:R-:W-:Y:S01]  /*bf40*/  IADD3 R2, P4, R2, R109, RZ ;  /* 0x0000006d02027210 */ /* 0x000fe20007f9e0ff */
[C-C-:B------:R-:W-:Y:S01]  /*bf50*/  IMAD.X R17, R5.reuse, 0x1, R21.reuse, P6 ;  /* 0x0000000105117824 */ /* 0x140fe200030e0615 */
[C---:B------:R-:W-:Y:S01]  /*bf60*/  ISETP.GT.AND P6, PT, R0.reuse, 0xc0, P1 ;  /* 0x000000c00000780c */ /* 0x040fe20000fc4270 */
[--C-:B------:R-:W-:Y:S01]  /*bf70*/  IMAD.X R5, R5, 0x1, R21.reuse, P5 ;  /* 0x0000000105057824 */ /* 0x100fe200028e0615 */
[C---:B------:R-:W-:Y:S01]  /*bf80*/  ISETP.GT.AND P1, PT, R0.reuse, 0xc8, P1 ;  /* 0x000000c80000780c */ /* 0x040fe20000f24270 */
[----:B------:R-:W-:Y:S01]  /*bf90*/  IMAD.X R3, R3, 0x1, R21, P4 ;  /* 0x0000000103037824 */ /* 0x000fe200020e0615 */
[C---:B------:R-:W-:Y:S01]  /*bfa0*/  ISETP.GT.AND P4, PT, R0.reuse, 0xc0, P2 ;  /* 0x000000c00000780c */ /* 0x040fe20001784270 */
[----:B------:R0:W-:Y:S01]  /*bfb0*/  @P3 STG.E desc[UR12][R8.64], R23 ;  /* 0x0000001708003986 */ /* 0x0001e2000c10190c */
[----:B------:R-:W-:-:S03]  /*bfc0*/  ISETP.GT.AND P2, PT, R0, 0xc8, P2 ;  /* 0x000000c80000780c */ /* 0x000fc60001744270 */
[----:B------:R0:W-:Y:S08]  /*bfd0*/  @P0 STG.E desc[UR12][R10.64], R51 ;  /* 0x000000330a000986 */ /* 0x0001f0000c10190c */
[----:B------:R0:W-:Y:S04]  /*bfe0*/  @P4 STG.E desc[UR12][R14.64], R25 ;  /* 0x000000190e004986 */ /* 0x0001e8000c10190c */
[----:B------:R0:W-:Y:S04]  /*bff0*/  @P6 STG.E desc[UR12][R2.64], R53 ;  /* 0x0000003502006986 */ /* 0x0001e8000c10190c */
[----:B------:R0:W-:Y:S01]  /*c000*/  @P2 STG.E desc[UR12][R16.64], R27 ;  /* 0x0000001b10002986 */ /* 0x0001e2000c10190c */
[----:B------:R-:W-:Y:S05]  /*c010*/  @!P1 EXIT ;  /* 0x000000000000994d */ /* 0x000fea0003800000 */
[----:B------:R-:W-:-:S05]  /*c020*/  F2FP.TF32.F32.PACK_B R55, R55 ;  /* 0x00000037ff37723e */ /* 0x000fca00024050ff */
[----:B------:R-:W-:Y:S01]  /*c030*/  STG.E desc[UR12][R4.64], R55 ;  /* 0x0000003704007986 */ /* 0x000fe2000c10190c */
[----:B------:R-:W-:Y:S05]  /*c040*/  EXIT ;  /* 0x000000000000794d */ /* 0x000fea0003800000 */
.L_x_13:
[----:B------:R-:W-:-:S13]  /*c050*/  ISETP.NE.AND P0, PT, R5, RZ, PT ;  /* 0x000000ff0500720c */ /* 0x000fda0003f05270 */
[----:B------:R-:W-:Y:S05]  /*c060*/  @P0 EXIT ;  /* 0x000000000000094d */ /* 0x000fea0003800000 */
[----:B------:R-:W-:-:S13]  /*c070*/  ELECT P0, URZ, PT ;  /* 0x00000000003f782f */ /* 0x000fda0003800000 */
[----:B------:R-:W-:Y:S05]  /*c080*/  @!P0 BRA `(.L_x_248) ;  /* 0x0000000400c48947 */ /* 0x000fea0003800000 */
[----:B------:R-:W-:-:S13]  /*c090*/  ISETP.GE.AND P0, PT, R3, 0x1, PT ;  /* 0x000000010300780c */ /* 0x000fda0003f06270 */
[----:B------:R-:W-:Y:S05]  /*c0a0*/  @!P0 BRA `(.L_x_248) ;  /* 0x0000000400bc8947 */ /* 0x000fea0003800000 */
[----:B------:R-:W0:Y:S01]  /*c0b0*/  S2R R6, SR_CgaCtaId ;  /* 0x0000000000067919 */ /* 0x000e220000008800 */
[----:B------:R-:W-:Y:S01]  /*c0c0*/  IMAD.SHL.U32 R20, R10, 0x100, RZ ;  /* 0x000001000a147824 */ /* 0x000fe200078e00ff */
[----:B------:R-:W-:Y:S01]  /*c0d0*/  ULDC UR4, c[0x0][0x384] ;  /* 0x0000e10000047ab9 */ /* 0x000fe20000000800 */
[----:B------:R-:W-:Y:S01]  /*c0e0*/  LOP3.LUT P0, RZ, R9, 0x1f, RZ, 0xc0, !PT ;  /* 0x0000001f09ff7812 */ /* 0x000fe2000780c0ff */
[----:B------:R-:W-:Y:S01]  /*c0f0*/  ULDC UR5, c[0x0][0x388] ;  /* 0x0000e20000057ab9 */ /* 0x000fe20000000800 */
[C---:B------:R-:W-:Y:S01]  /*c100*/  ISETP.NE.AND P1, PT, R12.reuse, RZ, PT ;  /* 0x000000ff0c00720c */ /* 0x040fe20003f25270 */
[----:B------:R-:W-:Y:S01]  /*c110*/  IMAD.MOV.U32 R8, RZ, RZ, 0x1 ;  /* 0x00000001ff087424 */ /* 0x000fe200078e00ff */
[----:B------:R-:W-:Y:S01]  /*c120*/  ISETP.NE.OR P0, PT, R12, RZ, !P0 ;  /* 0x000000ff0c00720c */ /* 0x000fe20004705670 */
[----:B------:R-:W-:Y:S01]  /*c130*/  IMAD.MOV.U32 R9, RZ, RZ, RZ ;  /* 0x000000ffff097224 */ /* 0x000fe200078e00ff */
[----:B------:R-:W-:Y:S02]  /*c140*/  LOP3.LUT R21, R2, 0x2, RZ, 0xfc, !PT ;  /* 0x0000000202157812 */ /* 0x000fe400078efcff */
[----:B-----5:R-:W-:Y:S01]  /*c150*/  CS2R R10, SRZ ;  /* 0x00000000000a7805 */ /* 0x020fe2000001ff00 */
[----:B------:R-:W-:-:S02]  /*c160*/  IMAD.MOV.U32 R12, RZ, RZ, RZ ;  /* 0x000000ffff0c7224 */ /* 0x000fc400078e00ff */
[----:B0-----:R-:W-:-:S05]  /*c170*/  IMAD.SHL.U32 R0, R6, 0x20, RZ ;  /* 0x0000002006007824 */ /* 0x001fca00078e00ff */
[----:B------:R-:W-:Y:S01]  /*c180*/  LOP3.LUT R4, R0, 0x20, RZ, 0xc0, !PT ;  /* 0x0000002000047812 */ /* 0x000fe200078ec0ff */
[----:B------:R-:W-:-:S04]  /*c190*/  IMAD R0, R16, R17, RZ ;  /* 0x0000001110007224 */ /* 0x000fc800078e02ff */
[----:B------:R-:W-:Y:S02]  /*c1a0*/  IMAD R5, R13, 0x40, R4 ;  /* 0x000000400d057824 */ /* 0x000fe400078e0204 */
[----:B------:R-:W-:Y:S02]  /*c1b0*/  IMAD.SHL.U32 R4, R6, 0x400, RZ ;  /* 0x0000040006047824 */ /* 0x000fe400078e00ff */
[----:B------:R-:W-:-:S03]  /*c1c0*/  IMAD.HI.U32 R6, R20, UR4, RZ ;  /* 0x0000000414067c27 */ /* 0x000fc6000f8e00ff */
[----:B------:R-:W-:Y:S01]  /*c1d0*/  LOP3.LUT R4, R4, 0x400, RZ, 0xc0, !PT ;  /* 0x0000040004047812 */ /* 0x000fe200078ec0ff */
[----:B------:R-:W-:Y:S01]  /*c1e0*/  IMAD R0, R7, R0, 0x1 ;  /* 0x0000000107007424 */ /* 0x000fe200078e0200 */
[----:B------:R-:W-:-:S07]  /*c1f0*/  SHF.R.U32.HI R6, RZ, UR5, R6 ;  /* 0x00000005ff067c19 */ /* 0x000fce0008011606 */
.L_x_252:
[----:B----4-:R-:W0:Y:S01]  /*c200*/  S2R R14, SR_CgaCtaId ;  /* 0x00000000000e7919 */ /* 0x010e220000008800 */
[----:B------:R-:W-:-:S04]  /*c210*/  MOV R13, 0x400 ;  /* 0x00000400000d7802 */ /* 0x000fc80000000f00 */
[----:B0-----:R-:W-:Y:S02]  /*c220*/  LEA R22, R14, R13, 0x18 ;  /* 0x0000000d0e167211 */ /* 0x001fe400078ec0ff */
[----:B------:R-:W-:-:S03]  /*c230*/  SHF.L.U32 R13, R8, 0x1f, RZ ;  /* 0x0000001f080d7819 */ /* 0x000fc600000006ff */
[----:B------:R-:W-:-:S07]  /*c240*/  IMAD R14, R9, 0x8, R22 ;  /* 0x00000008090e7824 */ /* 0x000fce00078e0216 */
.L_x_249:
[----:B0-----:R0:W1:Y:S02]  /*c250*/  SYNCS.PHASECHK.TRANS64.TRYWAIT P2, [R14+URZ+0x32028], R13 ;  /* 0x0320280d0e0075a7 */ /* 0x001064000804017f */
[----:B-1----:R-:W-:Y:S05]  /*c260*/  @!P2 NANOSLEEP.SYNCS 0x989680 ;  /* 0x009896800000a95d */ /* 0x002fea0003900000 */
[----:B------:R-:W1:Y:S02]  /*c270*/  @!P2 SYNCS.PHASECHK.TRANS64 P2, [R14+URZ+0x32028], R13 ;  /* 0x0320280d0e00a5a7 */ /* 0x000e64000804007f */
[----:B-1----:R-:W-:Y:S05]  /*c280*/  @!P2 BRA `(.L_x_249) ;  /* 0xfffffffc00f0a947 */ /* 0x002fea000383ffff */
[----:B0-----:R-:W0:Y:S02]  /*c290*/  @!P1 LDC R13, c[0x0][0x500] ;  /* 0x00014000ff0d9b82 */ /* 0x001e240000000800 */
[----:B0-----:R0:W-:Y:S02]  /*c2a0*/  @!P1 SYNCS.ARRIVE.TRANS64 RZ, [R14+URZ+0x32000], R13 ;  /* 0x0320000d0eff99a7 */ /* 0x0011e4000800003f */
[----:B0-----:R-:W-:-:S04]  /*c2b0*/  PRMT R13, R21, 0x9910, RZ ;  /* 0x00009910150d7816 */ /* 0x001fc800000000ff */
[----:B------:R-:W-:-:S13]  /*c2c0*/  ISETP.NE.AND P2, PT, R13, 0x2, PT ;  /* 0x000000020d00780c */ /* 0x000fda0003f45270 */
[----:B------:R-:W-:Y:S05]  /*c2d0*/  @P2 BRA `(.L_x_250) ;  /* 0x0000000000042947 */ /* 0x000fea0003800000 */
[----:B------:R-:W-:Y:S01]  /*c2e0*/  BPT.TRAP 0x1 ;  /* 0x000000040000795c */ /* 0x000fe20000300000 */
.L_x_250:
[----:B------:R-:W-:Y:S05]  /*c2f0*/  @P0 BRA `(.L_x_251) ;  /* 0x0000000000040947 */ /* 0x000fea0003800000 */
[----:B------:R-:W-:Y:S01]  /*c300*/  BPT.TRAP 0x1 ;  /* 0x000000040000795c */ /* 0x000fe20000300000 */
.L_x_251:
[----:B---3--:R-:W0:Y:S01]  /*c310*/  LDC R15, c[0x0][0x380] ;  /* 0x0000e000ff0f7b82 */ /* 0x008e220000000800 */
[----:B------:R-:W-:Y:S01]  /*c320*/  R2UR UR4, R6 ;  /* 0x00000000060472ca */ /* 0x000fe200000e0000 */
[----:B------:R-:W-:Y:S01]  /*c330*/  IMAD R13, R9, 0x800, R4 ;  /* 0x00000800090d7824 */ /* 0x000fe200078e0204 */
[----:B------:R-:W-:Y:S01]  /*c340*/  R2UR UR5, R20 ;  /* 0x00000000140572ca */ /* 0x000fe200000e0000 */
[----:B------:R-:W-:Y:S01]  /*c350*/  ULDC UR20, c[0x0][0x38c] ;  /* 0x0000e30000147ab9 */ /* 0x000fe20000000800 */
[----:B------:R-:W-:Y:S01]  /*c360*/  R2UR UR17, R14 ;  /* 0x000000000e1172ca */ /* 0x000fe200000e0000 */
[----:B------:R-:W-:Y:S01]  /*c370*/  IMAD R13, R13, 0x4, R22 ;  /* 0x000000040d0d7824 */ /* 0x000fe200078e0216 */
[----:B------:R-:W-:Y:S01]  /*c380*/  UISETP.NE.AND UP0, UPT, UR20, 0x1, UPT ;  /* 0x000000011400788c */ /* 0x000fe2000bf05270 */
[----:B------:R-:W1:Y:S01]  /*c390*/  LDC.64 R16, c[0x0][0x3b8] ;  /* 0x0000ee00ff107b82 */ /* 0x000e620000000a00 */
[C---:B------:R-:W-:Y:S01]  /*c3a0*/  VIADD R14, R12.reuse, 0x1 ;  /* 0x000000010c0e7836 */ /* 0x040fe20000000000 */
[----:B------:R-:W-:Y:S01]  /*c3b0*/  R2UR UR18, R12 ;  /* 0x000000000c1272ca */ /* 0x000fe200000e0000 */
[----:B------:R-:W-:Y:S01]  /*c3c0*/  VIADD R0, R0, 0xffffffff ;  /* 0xffffffff00007836 */ /* 0x000fe20000000000 */
[----:B------:R-:W-:Y:S01]  /*c3d0*/  R2UR UR8, R13 ;  /* 0x000000000d0872ca */ /* 0x000fe200000e0000 */
[----:B------:R-:W-:Y:S01]  /*c3e0*/  ULDC.64 UR24, c[0x0][0x198] ;  /* 0x0000660000187ab9 */ /* 0x000fe20000000a00 */
[----:B------:R-:W-:Y:S01]  /*c3f0*/  R2UR UR9, R22 ;  /* 0x00000000160972ca */ /* 0x000fe200000e0000 */
[----:B------:R-:W-:Y:S01]  /*c400*/  ULDC.64 UR14, c[0x0][0x3b0] ;  /* 0x0000ec00000e7ab9 */ /* 0x000fe20000000a00 */
[----:B------:R-:W1:Y:S01]  /*c410*/  LDC.64 R18, c[0x0][0x3d8] ;  /* 0x0000f600ff127b82 */ /* 0x000e620000000a00 */
[----:B------:R-:W-:Y:S01]  /*c420*/  R2UR UR16, R9 ;  /* 0x00000000091072ca */ /* 0x000fe200000e0000 */
[----:B------:R-:W-:Y:S01]  /*c430*/  @UP0 ULDC.64 UR10, c[0x0][0x390] ;  /* 0x0000e400000a0ab9 */ /* 0x000fe20000000a00 */
[----:B------:R-:W-:Y:S01]  /*c440*/  R2UR UR12, R11 ;  /* 0x000000000b0c72ca */ /* 0x000fe200000e0000 */
[----:B------:R-:W-:Y:S01]  /*c450*/  ULDC.64 UR22, c[0x0][0x3d0] ;  /* 0x0000f40000167ab9 */ /* 0x000fe20000000a00 */
[----:B------:R-:W-:Y:S01]  /*c460*/  R2UR UR13, R10 ;  /* 0x000000000a0d72ca */ /* 0x000fe200000e0000 */
[----:B------:R-:W-:Y:S01]  /*c470*/  VIADD R9, R9, 0x1 ;  /* 0x0000000109097836 */ /* 0x000fe20000000000 */
[----:B------:R-:W-:Y:S01]  /*c480*/  ISETP.GT.AND P5, PT, R0, 0x1, PT ;  /* 0x000000010000780c */ /* 0x000fe20003fa4270 */
[----:B------:R-:W-:Y:S01]  /*c490*/  USHF.L.U32 UR18, UR18, 0x5, URZ ;  /* 0x0000000512127899 */ /* 0x000fe2000800063f */
[----:B0-----:R-:W-:Y:S01]  /*c4a0*/  ISETP.NE.AND P2, PT, R15, 0x1, PT ;  /* 0x000000010f00780c */ /* 0x001fe20003f45270 */
[----:B------:R-:W-:Y:S01]  /*c4b0*/  UIADD3 UR17, UR17, 0x32000, URZ ;  /* 0x0003200011117890 */ /* 0x000fe2000fffe03f */
[----:B------:R-:W-:Y:S01]  /*c4c0*/  ISETP.NE.AND P4, PT, R9, 0x5, PT ;  /* 0x000000050900780c */ /* 0x000fe20003f85270 */
[----:B------:R-:W-:-:S02]  /*c4d0*/  UIADD3 UR8, UR8, 0x28000, URZ ;  /* 0x0002800008087890 */ /* 0x000fc4000fffe03f */
[----:B------:R-:W-:Y:S01]  /*c4e0*/  ULEA UR16, UR16, UR9, 0xf ;  /* 0x0000000910107291 */ /* 0x000fe2000f8e783f */
[----:B------:R-:W-:Y:S01]  /*c4f0*/  SEL R9, R9, RZ, P4 ;  /* 0x000000ff09097207 */ /* 0x000fe20002000000 */
[----:B------:R-:W-:Y:S01]  /*c500*/  UMOV UR26, 0x30000 ;  /* 0x00030000001a7882 */ /* 0x000fe20000000000 */
[----:B------:R-:W-:Y:S01]  /*c510*/  UMOV UR28, 0x0 ;  /* 0x00000000001c7882 */ /* 0x000fe20000000000 */
[----:B------:R-:W-:Y:S01]  /*c520*/  UMOV UR29, 0x10000000 ;  /* 0x10000000001d7882 */ /* 0x000fe20000000000 */
[----:B------:R-:W-:-:S03]  /*c530*/  UMOV UR9, UR17 ;  /* 0x0000001100097c82 */ /* 0x000fc60008000000 */
[----:B------:R-:W-:Y:S01]  /*c540*/  @P2 IMAD.U32 R23, RZ, RZ, UR4 ;  /* 0x00000004ff172e24 */ /* 0x000fe2000f8e00ff */
[----:B------:R-:W-:Y:S01]  /*c550*/  UIADD3 UR4, UP1, UR24, 0xf0, URZ ;  /* 0x000000f018047890 */ /* 0x000fe2000ff3e03f */
[----:B-1----:R-:W-:Y:S01]  /*c560*/  IMAD R13, R11, R16, R18 ;  /* 0x000000100b0d7224 */ /* 0x002fe200078e0212 */
[----:B------:R-:W-:Y:S01]  /*c570*/  UIADD3 UR24, UP2, UR24, 0x1f0, URZ ;  /* 0x000001f018187890 */ /* 0x000fe2000ff5e03f */
[----:B------:R-:W0:Y:S01]  /*c580*/  LDC R16, c[0x0][0x3c8] ;  /* 0x0000f200ff107b82 */ /* 0x000e220000000800 */
[----:B------:R-:W-:Y:S01]  /*c590*/  @P2 R2UR UR5, R23 ;  /* 0x00000000170522ca */ /* 0x000fe200000e0000 */
[----:B------:R-:W-:Y:S01]  /*c5a0*/  IMAD R12, R10, R17, R19 ;  /* 0x000000110a0c7224 */ /* 0x000fe200078e0213 */
[----:B------:R-:W-:-:S04]  /*c5b0*/  ISETP.NE.AND P2, PT, R14, R7, PT ;  /* 0x000000070e00720c */ /* 0x000fc80003f45270 */
[----:B------:R-:W-:Y:S01]  /*c5c0*/  PRMT R12, R13, 0x40, R12 ;  /* 0x000000400d0c7816 */ /* 0x000fe2000000000c */
[----:B------:R-:W-:-:S06]  /*c5d0*/  VIADD R13, R11, 0x1 ;  /* 0x000000010b0d7836 */ /* 0x000fcc0000000000 */
[----:B------:R-:W-:Y:S02]  /*c5e0*/  UIADD3 UR6, -UR5, URZ, URZ ;  /* 0x0000003f05067290 */ /* 0x000fe4000fffe13f */
[----:B------:R-:W-:Y:S01]  /*c5f0*/  UMOV UR21, UR5 ;  /* 0x0000000500157c82 */ /* 0x000fe20008000000 */
[----:B------:R-:W-:Y:S01]  /*c600*/  @P2 IMAD.MOV R13, RZ, RZ, R11 ;  /* 0x000000ffff0d2224 */ /* 0x000fe200078e020b */
[----:B------:R-:W-:Y:S02]  /*c610*/  SEL R11, RZ, 0x1, P4 ;  /* 0x00000001ff0b7807 */ /* 0x000fe40002000000 */
[----:B------:R-:W-:Y:S01]  /*c620*/  IMAD R15, R15, UR6, R20 ;  /* 0x000000060f0f7c24 */ /* 0x000fe2000f8e0214 */
[----:B------:R-:W-:Y:S01]  /*c630*/  UIMAD.WIDE.U32 UR6, UR5, UR10, URZ ;  /* 0x0000000a050672a5 */ /* 0x000fe2000f8e003f */
[----:B------:R-:W-:Y:S02]  /*c640*/  LOP3.LUT R8, R8, R11, RZ, 0x3c, !PT ;  /* 0x0000000b08087212 */ /* 0x000fe400078e3cff */
[----:B0-----:R-:W-:Y:S01]  /*c650*/  ISETP.NE.AND P3, PT, R13, R16, PT ;  /* 0x000000100d00720c */ /* 0x001fe20003f65270 */
[----:B------:R-:W-:Y:S01]  /*c660*/  @UP0 USHF.R.U32.HI UR21, URZ, UR11, UR7 ;  /* 0x0000000b3f150299 */ /* 0x000fe20008011607 */
[----:B------:R-:W-:Y:S01]  /*c670*/  R2UR UR19, R15 ;  /* 0x000000000f1372ca */ /* 0x000fe200000e0000 */
[----:B------:R-:W-:Y:S01]  /*c680*/  UMOV UR10, UR18 ;  /* 0x00000012000a7c82 */ /* 0x000fe20008000000 */
[----:B------:R-:W-:Y:S01]  /*c690*/  R2UR UR7, R12 ;  /* 0x000000000c0772ca */ /* 0x000fe200000e0000 */
[----:B------:R-:W-:Y:S01]  /*c6a0*/  UIADD3 UR6, -UR21, URZ, URZ ;  /* 0x0000003f15067290 */ /* 0x000fe2000fffe13f */
[----:B------:R-:W-:Y:S01]  /*c6b0*/  R2UR UR11, R5 ;  /* 0x00000000050b72ca */ /* 0x000fe200000e0000 */
[----:B------:R-:W-:Y:S01]  /*c6c0*/  VIADD R15, R10, 0x1 ;  /* 0x000000010a0f7836 */ /* 0x000fe20000000000 */
[----:B------:R-:W-:Y:S01]  /*c6d0*/  SEL R12, R14, RZ, P2 ;  /* 0x000000ff0e0c7207 */ /* 0x000fe20001000000 */
[----:B------:R-:W-:Y:S01]  /*c6e0*/  UIMAD UR20, UR20, UR6, UR5 ;  /* 0x00000006141472a4 */ /* 0x000fe2000f8e0205 */
[----:B------:R-:W-:Y:S01]  /*c6f0*/  SEL R11, R13, RZ, P3 ;  /* 0x000000ff0d0b7207 */ /* 0x000fe20001800000 */
[----:B------:R-:W-:-:S02]  /*c700*/  UIADD3.X UR5, URZ, UR25, URZ, UP1, !UPT ;  /* 0x000000193f057290 */ /* 0x000fc40008ffe43f */
[----:B------:R-:W-:Y:S01]  /*c710*/  UIMAD UR20, UR20, UR15, UR23 ;  /* 0x0000000f141472a4 */ /* 0x000fe2000f8e0217 */
[----:B------:R-:W-:Y:S01]  /*c720*/  @P3 IMAD.MOV R15, RZ, RZ, R10 ;  /* 0x000000ffff0f3224 */ /* 0x000fe200078e020a */
[----:B------:R-:W-:Y:S02]  /*c730*/  UIMAD UR19, UR19, UR14, UR22 ;  /* 0x0000000e131372a4 */ /* 0x000fe4000f8e0216 */
[----:B------:R-:W-:Y:S01]  /*c740*/  UPRMT UR6, UR7, 0x5410, URZ ;  /* 0x0000541007067896 */ /* 0x000fe2000800003f */
[----:B------:R-:W-:Y:S01]  /*c750*/  IMAD.MOV.U32 R10, RZ, RZ, R15 ;  /* 0x000000ffff0a7224 */ /* 0x000fe200078e000f */
[----:B------:R-:W-:-:S07]  /*c760*/  UIADD3.X UR25, URZ, UR25, URZ, UP2, !UPT ;  /* 0x000000193f197290 */ /* 0x000fce00097fe43f */
[----:B------:R0:W-:Y:S02]  /*c770*/  UTMALDG.4D.IM2COL [UR16], [UR4], UR6 ;  /* 0x00000010040073b4 */ /* 0x0001e40008058006 */
[----:B------:R0:W-:Y:S02]  /*c780*/  UTMALDG.4D.MULTICAST [UR8], [UR24], UR26, desc[UR28] ;  /* 0x00001c08180073b4 */ /* 0x0001e4000801981a */
[----:B0-----:R-:W-:Y:S05]  /*c790*/  @P5 BRA `(.L_x_252) ;  /* 0xfffffff800985947 */ /* 0x001fea000383ffff */
.L_x_248:
[----:B------:R-:W-:Y:S01]  /*c7a0*/  ISETP.GE.U32.AND P2, PT, R3, 0x5, PT ;  /* 0x000000050300780c */ /* 0x000fe20003f46070 */
[----:B------:R-:W-:Y:S05]  /*c7b0*/  WARPSYNC.ALL ;  /* 0x0000000000007948 */ /* 0x000fea0003800000 */
[----:B------:R-:W-:-:S07]  /*c7c0*/  ELECT P1, URZ, PT ;  /* 0x00000000003f782f */ /* 0x000fce0003820000 */
[----:B------:R-:W-:-:S05]  /*c7d0*/  @P2 IMAD.WIDE.U32 R4, R3, -0x33333333, RZ ;  /* 0xcccccccd03042825 */ /* 0x000fca00078e00ff */
[----:B------:R-:W-:-:S04]  /*c7e0*/  @P2 SHF.R.U32.HI R0, RZ, 0x2, R5 ;  /* 0x00000002ff002819 */ /* 0x000fc80000011605 */
[----:B------:R-:W-:-:S04]  /*c7f0*/  @P2 LOP3.LUT R0, R0, 0x1, RZ, 0xc0, !PT ;  /* 0x0000000100002812 */ /* 0x000fc800078ec0ff */
[----:B------:R-:W-:Y:S01]  /*c800*/  @P2 ISETP.NE.U32.AND P0, PT, R0, 0x1, PT ;  /* 0x000000010000280c */ /* 0x000fe20003f05070 */
[----:B------:R-:W-:-:S12]  /*c810*/  @!P1 EXIT ;  /* 0x000000000000994d */ /* 0x000fd80003800000 */
[----:B------:R-:W-:Y:S01]  /*c820*/  LOP3.LUT R2, R2, 0x2, RZ, 0xfc, !PT ;  /* 0x0000000202027812 */ /* 0x000fe200078efcff */
[----:B------:R-:W-:Y:S01]  /*c830*/  IMAD.MOV.U32 R0, RZ, RZ, 0x1 ;  /* 0x00000001ff007424 */ /* 0x000fe200078e00ff */
[----:B------:R-:W-:Y:S02]  /*c840*/  @P2 ISETP.NE.U32.AND.EX P0, PT, RZ, RZ, PT, P0 ;  /* 0x000000ffff00220c */ /* 0x000fe40003f05100 */
[----:B------:R-:W-:Y:S02]  /*c850*/  ISETP.NE.AND P1, PT, R2, 0x3, PT ;  /* 0x000000030200780c */ /* 0x000fe40003f25270 */
[----:B------:R-:W-:-:S11]  /*c860*/  @P2 SEL R0, RZ, 0x1, !P0 ;  /* 0x00000001ff002807 */ /* 0x000fd60004000000 */
[----:B------:R-:W-:Y:S05]  /*c870*/  @!P1 BRA `(.L_x_253) ;  /* 0x0000000000049947 */ /* 0x000fea0003800000 */
[----:B------:R-:W-:Y:S01]  /*c880*/  BPT.TRAP 0x1 ;  /* 0x000000040000795c */ /* 0x000fe20000300000 */
.L_x_253:
[----:B------:R-:W0:Y:S01]  /*c890*/  S2R R7, SR_CgaCtaId ;  /* 0x0000000000077919 */ /* 0x000e220000008800 */
[----:B------:R-:W-:Y:S01]  /*c8a0*/  IMAD.WIDE.U32 R4, R3, -0x33333333, RZ ;  /* 0xcccccccd03047825 */ /* 0x000fe200078e00ff */
[----:B------:R-:W-:-:S04]  /*c8b0*/  MOV R2, 0x400 ;  /* 0x0000040000027802 */ /* 0x000fc80000000f00 */
[----:B------:R-:W-:Y:S02]  /*c8c0*/  SHF.R.U32.HI R4, RZ, 0x2, R5 ;  /* 0x00000002ff047819 */ /* 0x000fe40000011605 */
[----:B------:R-:W-:-:S03]  /*c8d0*/  SHF.L.U32 R5, R0, 0x1f, RZ ;  /* 0x0000001f00057819 */ /* 0x000fc600000006ff */
[----:B------:R-:W-:Y:S01]  /*c8e0*/  IMAD R3, R4, -0x5, R3 ;  /* 0xfffffffb04037824 */ /* 0x000fe200078e0203 */
[----:B0-----:R-:W-:-:S05]  /*c8f0*/  LEA R2, R7, R2, 0x18 ;  /* 0x0000000207027211 */ /* 0x001fca00078ec0ff */
[----:B------:R-:W-:-:S04]  /*c900*/  VIADD R2, R2, 0x32028 ;  /* 0x0003202802027836 */ /* 0x000fc80000000000 */
[----:B------:R-:W-:-:S07]  /*c910*/  IMAD R4, R3, 0x8, R2 ;  /* 0x0000000803047824 */ /* 0x000fce00078e0202 */
.L_x_254:
[----:B0-----:R0:W1:Y:S02]  /*c920*/  SYNCS.PHASECHK.TRANS64.TRYWAIT P0, [R4+URZ], R5 ;  /* 0x00000005040075a7 */ /* 0x001064000800017f */
[----:B-1----:R-:W-:Y:S05]  /*c930*/  @!P0 NANOSLEEP.SYNCS 0x989680 ;  /* 0x009896800000895d */ /* 0x002fea0003900000 */
[----:B------:R-:W1:Y:S02]  /*c940*/  @!P0 SYNCS.PHASECHK.TRANS64 P0, [R4+URZ], R5 ;  /* 0x00000005040085a7 */ /* 0x000e64000800007f */
[----:B-1----:R-:W-:Y:S05]  /*c950*/  @!P0 BRA `(.L_x_254) ;  /* 0xfffffffc00f08947 */ /* 0x002fea000383ffff */
[----:B------:R-:W-:-:S05]  /*c960*/  VIADD R3, R3, 0x1 ;  /* 0x0000000103037836 */ /* 0x000fca0000000000 */
[----:B------:R-:W-:-:S04]  /*c970*/  ISETP.NE.AND P0, PT, R3, 0x5, PT ;  /* 0x000000050300780c */ /* 0x000fc80003f05270 */
[----:B0-----:R-:W-:Y:S02]  /*c980*/  SEL R5, RZ, 0x1, P0 ;  /* 0x00000001ff057807 */ /* 0x001fe40000000000 */
[----:B------:R-:W-:Y:S02]  /*c990*/  SEL R3, R3, RZ, P0 ;  /* 0x000000ff03037207 */ /* 0x000fe40000000000 */
[----:B------:R-:W-:-:S03]  /*c9a0*/  LOP3.LUT R7, R0, R5, RZ, 0x3c, !PT ;  /* 0x0000000500077212 */ /* 0x000fc600078e3cff */
[----:B------:R-:W-:Y:S01]  /*c9b0*/  IMAD R0, R3, 0x8, R2 ;  /* 0x0000000803007824 */ /* 0x000fe200078e0202 */
[----:B------:R-:W-:-:S07]  /*c9c0*/  SHF.L.U32 R5, R7, 0x1f, RZ ;  /* 0x0000001f07057819 */ /* 0x000fce00000006ff */
.L_x_255:
        /* <DEDUP_REMOVED lines=11> */
.L_x_256:
        /* <DEDUP_REMOVED lines=11> */
.L_x_257:
        /* <DEDUP_REMOVED lines=11> */
.L_x_258:
[----:B0-----:R0:W1:Y:S02]  /*cbe0*/  SYNCS.PHASECHK.TRANS64.TRYWAIT P0, [R3+URZ], R0 ;  /* 0x00000000030075a7 */ /* 0x001064000800017f */
[----:B-1----:R-:W-:Y:S05]  /*cbf0*/  @!P0 NANOSLEEP.SYNCS 0x989680 ;  /* 0x009896800000895d */ /* 0x002fea0003900000 */
[----:B------:R-:W1:Y:S02]  /*cc00*/  @!P0 SYNCS.PHASECHK.TRANS64 P0, [R3+URZ], R0 ;  /* 0x00000000030085a7 */ /* 0x000e64000800007f */
[----:B-1----:R-:W-:Y:S05]  /*cc10*/  @P0 EXIT ;  /* 0x000000000000094d */ /* 0x002fea0003800000 */
[----:B------:R-:W-:Y:S05]  /*cc20*/  BRA `(.L_x_258) ;  /* 0xfffffffc00ec7947 */ /* 0x000fea000383ffff */
.L_x_259:
[----:B------:R-:W-:-:S00]  /*cc30*/  BRA `(.L_x_259) ;  /* 0xfffffffc00fc7947 */ /* 0x000fc0000383ffff */
[----:B------:R-:W-:-:S00]  /*cc40*/  NOP ;  /* 0x0000000000007918 */ /* 0x000fc00000000000 */
        /* <DEDUP_REMOVED lines=11> */
.L_x_260:


//--------------------- .nv.shared._ZN7cutlass13device_kernelINS_4conv6kernel13ConvUniversalINS1_16ConvProblemShapeILNS1_8OperatorE0ELi2EEENS1_10collective14CollectiveConvINS1_46MainloopSm90TmaGmmaWarpSpecializedImplicitGemmILS5_0ELi5ELi2EN4cute5tupleIJNSA_1CILi2EEENSC_ILi1EEESE_EEENS1_36KernelImplicitTmaWarpSpecializedSm90ELi1EEENSB_IJNSC_ILi256EEENSC_ILi64EEENSB_IJNSC_ILi32EEEEEEEEENS_10tfloat32_tESN_NSA_8TiledMMAINSA_8MMA_AtomIJNSA_4SM904GMMA29MMA_64x64x8_F32TF32TF32_SS_TNILNSR_7ScaleInE1ELST_1EEEEEENSA_6LayoutINSB_IJSE_SE_SE_EEENSB_IJNSC_ILi0EEESY_SY_EEEEENSB_IJNSA_10UnderscoreES11_S11_EEEEENS7_6detail26Sm90ImplicitGemmTileTraitsINSA_20SM90_TMA_LOAD_IM2COLENSA_14ComposedLayoutINSA_7SwizzleILi3ELi4ELi3EEENSA_18smem_ptr_flag_bitsILi32EEENSW_INSB_IJNSB_IJNSC_ILi8EEESK_EEENSB_IJSK_SE_EEENSB_IJSE_NSC_ILi5EEEEEEEEENSB_IJNSB_IJSK_SI_EEENSB_IJSE_SY_EEENSB_IJSY_NSC_ILi8192EEEEEEEEEEEEEvEENS15_INSA_23SM90_TMA_LOAD_MULTICASTENS17_IS19_S1B_NSW_INSB_IJNSB_IJS1C_S1C_EEES1E_S1G_EEENSB_IJS1I_S1J_NSB_IJSY_NSC_ILi2048EEEEEEEEEEEEEvEEEENS_8epilogue10collective6detail29Sm90TmaWarpSpecializedAdapterINS21_15DefaultEpilogueISN_NSB_IJNSB_IJlllEEESE_SY_EEES26_NS20_6thread17LinearCombinationISN_Li1EffLNS27_9ScaleType4KindE0ELNS_15FloatRoundStyleE2ESN_EENS_4gemm15EpilogueDefaultEEEEEvvEEEEvNT_6ParamsE --------------------------
	.section	.nv.shared._ZN7cutlass13device_kernelINS_4conv6kernel13ConvUniversalINS1_16ConvProblemShapeILNS1_8OperatorE0ELi2EEENS1_10collective14CollectiveConvINS1_46MainloopSm90TmaGmmaWarpSpecializedImplicitGemmILS5_0ELi5ELi2EN4cute5tupleIJNSA_1CILi2EEENSC_ILi1EEESE_EEENS1_36KernelImplicitTmaWarpSpecializedSm90ELi1EEENSB_IJNSC_ILi256EEENSC_ILi64EEENSB_IJNSC_ILi32EEEEEEEEENS_10tfloat32_tESN_NSA_8TiledMMAINSA_8MMA_AtomIJNSA_4SM904GMMA29MMA_64x64x8_F32TF32TF32_SS_TNILNSR_7ScaleInE1ELST_1EEEEEENSA_6LayoutINSB_IJSE_SE_SE_EEENSB_IJNSC_ILi0EEESY_SY_EEEEENSB_IJNSA_10UnderscoreES11_S11_EEEEENS7_6detail26Sm90ImplicitGemmTileTraitsINSA_20SM90_TMA_LOAD_IM2COLENSA_14ComposedLayoutINSA_7SwizzleILi3ELi4ELi3EEENSA_18smem_ptr_flag_bitsILi32EEENSW_INSB_IJNSB_IJNSC_ILi8EEESK_EEENSB_IJSK_SE_EEENSB_IJSE_NSC_ILi5EEEEEEEEENSB_IJNSB_IJSK_SI_EEENSB_IJSE_SY_EEENSB_IJSY_NSC_ILi8192EEEEEEEEEEEEEvEENS15_INSA_23SM90_TMA_LOAD_MULTICASTENS17_IS19_S1B_NSW_INSB_IJNSB_IJS1C_S1C_EEES1E_S1G_EEENSB_IJS1I_S1J_NSB_IJSY_NSC_ILi2048EEEEEEEEEEEEEvEEEENS_8epilogue10collective6detail29Sm90TmaWarpSpecializedAdapterINS21_15DefaultEpilogueISN_NSB_IJNSB_IJlllEEESE_SY_EEES26_NS20_6thread17LinearCombinationISN_Li1EffLNS27_9ScaleType4KindE0ELNS_15FloatRoundStyleE2ESN_EENS_4gemm15EpilogueDefaultEEEEEvvEEEEvNT_6ParamsE,"aw",@nobits
	.sectionflags	@""
	.align	16
	.zero		1024


//--------------------- .nv.shared.reserved.0     --------------------------
	.section	.nv.shared.reserved.0,"aw",@nobits
	.weak		__nv_reservedSMEM_offset_0_alias
	.size		__nv_reservedSMEM_offset_0_alias, 0, 0
	.other		__nv_reservedSMEM_offset_0_alias,@"STO_CUDA_RESERVED_SHARED STV_DEFAULT"
__nv_reservedSMEM_offset_0_alias:
	.zero		0


//--------------------- .nv.global                --------------------------
	.section	.nv.global,"aw",@nobits
.nv.global:
	.type		_ZN39_INTERNAL_76b445a5_4_k_cu_7ebc99fd_29084cute1_E,@object
	.size		_ZN39_INTERNAL_76b445a5_4_k_cu_7ebc99fd_29084cute1_E,(_ZN39_INTERNAL_76b445a5_4_k_cu_7ebc99fd_29084cuda3std3__45__cpo6cbeginE - _ZN39_INTERNAL_76b445a5_4_k_cu_7ebc99fd_29084cute1_E)
_ZN39_INTERNAL_76b445a5_4_k_cu_7ebc99fd_29084cute1_E:
	.zero		1
	.type		_ZN39_INTERNAL_76b445a5_4_k_cu_7ebc99fd_29084cuda3std3__45__cpo6cbeginE,@object
	.size		_ZN39_INTERNAL_76b445a5_4_k_cu_7ebc99fd_29084cuda3std3__45__cpo6cbeginE,(_ZN39_INTERNAL_76b445a5_4_k_cu_7ebc99fd_29084cuda3std3__48in_placeE - _ZN39_INTERNAL_76b445a5_4_k_cu_7ebc99fd_29084cuda3std3__45__cpo6cbeginE)
_ZN39_INTERNAL_76b445a5_4_k_cu_7ebc99fd_29084cuda3std3__45__cpo6cbeginE:
	.zero		1
	.type		_ZN39_INTERNAL_76b445a5_4_k_cu_7ebc99fd_29084cuda3std3__48in_placeE,@object
	.size		_ZN39_INTERNAL_76b445a5_4_k_cu_7ebc99fd_29084cuda3std3__48in_placeE,(_ZN39_INTERNAL_76b445a5_4_k_cu_7ebc99fd_29084cuda3std6ranges3__45__cpo9iter_moveE - _ZN39_INTERNAL_76b445a5_4_k_cu_7ebc99fd_29084cuda3std3__48in_placeE)
_ZN39_INTERNAL_76b445a5_4_k_cu_7ebc99fd_29084cuda3std3__48in_placeE:
	.zero		1
	.type		_ZN39_INTERNAL_76b445a5_4_k_cu_7ebc99fd_29084cuda3std6ranges3__45__cpo9iter_moveE,@object
	.size		_ZN39_INTERNAL_76b445a5_4_k_cu_7ebc99fd_29084cuda3std6ranges3__45__cpo9iter_moveE,(_ZN39_INTERNAL_76b445a5_4_k_cu_7ebc99fd_29084cuda3std3__45__cpo5beginE - _ZN39_INTERNAL_76b445a5_4_k_cu_7ebc99fd_29084cuda3std6ranges3__45__cpo9iter_moveE)
_ZN39_INTERNAL_76b445a5_4_k_cu_7ebc99fd_29084cuda3std6ranges3__45__cpo9iter_moveE:
	.zero		1
	.type		_ZN39_INTERNAL_76b445a5_4_k_cu_7ebc99fd_29084cuda3std3__45__cpo5beginE,@object
	.size		_ZN39_INTERNAL_76b445a5_4_k_cu_7ebc99fd_29084cuda3std3__45__cpo5beginE,(_ZN39_INTERNAL_76b445a5_4_k_cu_7ebc99fd_29084cuda3std3__441_GLOBAL__N__76b445a5_4_k_cu_7ebc99fd_29086ignoreE - _ZN39_INTERNAL_76b445a5_4_k_cu_7ebc99fd_29084cuda3std3__45__cpo5beginE)
_ZN39_INTERNAL_76b445a5_4_k_cu_7ebc99fd_29084cuda3std3__45__cpo5beginE:
	.zero		1
	.type		_ZN39_INTERNAL_76b445a5_4_k_cu_7ebc99fd_29084cuda3std3__441_GLOBAL__N__76b445a5_4_k_cu_7ebc99fd_29086ignoreE,@object
	.size		_ZN39_INTERNAL_76b445a5_4_k_cu_7ebc99fd_29084cuda3std3__441_GLOBAL__N__76b445a5_4_k_cu_7ebc99fd_29086ignoreE,(_ZN39_INTERNAL_76b445a5_4_k_cu_7ebc99fd_29084cute7productE - _ZN39_INTERNAL_76b445a5_4_k_cu_7ebc99fd_29084cuda3std3__441_GLOBAL__N__76b445a5_4_k_cu_7ebc99fd_29086ignoreE)
_ZN39_INTERNAL_76b445a5_4_k_cu_7ebc99fd_29084cuda3std3__441_GLOBAL__N__76b445a5_4_k_cu_7ebc99fd_29086ignoreE:
	.zero		1
	.type		_ZN39_INTERNAL_76b445a5_4_k_cu_7ebc99fd_29084cute7productE,@object
	.size		_ZN39_INTERNAL_76b445a5_4_k_cu_7ebc99fd_29084cute7productE,(_ZN39_INTERNAL_76b445a5_4_k_cu_7ebc99fd_29084cuda3std3__45__cpo3endE - _ZN39_INTERNAL_76b445a5_4_k_cu_7ebc99fd_29084cute7productE)
_ZN39_INTERNAL_76b445a5_4_k_cu_7ebc99fd_29084cute7productE:
	.zero		1
	.type		_ZN39_INTERNAL_76b445a5_4_k_cu_7ebc99fd_29084cuda3std3__45__cpo3endE,@object
	.size		_ZN39_INTERNAL_76b445a5_4_k_cu_7ebc99fd_29084cuda3std3__45__cpo3endE,(_ZN39_INTERNAL_76b445a5_4_k_cu_7ebc99fd_29084cuda3std3__419piecewise_constructE - _ZN39_INTERNAL_76b445a5_4_k_cu_7ebc99fd_29084cuda3std3__45__cpo3endE)
_ZN39_INTERNAL_76b445a5_4_k_cu_7ebc99fd_29084cuda3std3__45__cpo3endE:
	.zero		1
	.type		_ZN39_INTERNAL_76b445a5_4_k_cu_7ebc99fd_29084cuda3std3__419piecewise_constructE,@object
	.size		_ZN39_INTERNAL_76b445a5_4_k_cu_7ebc99fd_29084cuda3std3__419piecewise_constructE,(_ZN39_INTERNAL_76b445a5_4_k_cu_7ebc99fd_29084cuda3std3__45__cpo4cendE - _ZN39_INTERNAL_76b445a5_4_k_cu_7ebc99fd_29084cuda3std3__419piecewise_constructE)
_ZN39_INTERNAL_76b445a5_4_k_cu_7ebc99fd_29084cuda3std3__419piecewise_constructE:
	.zero		1
	.type		_ZN39_INTERNAL_76b445a5_4_k_cu_7ebc99fd_29084cuda3std3__45__cpo4cendE,@object
	.size		_ZN39_INTERNAL_76b445a5_4_k_cu_7ebc99fd_29084cuda3std3__45__cpo4cendE,(_ZN39_INTERNAL_76b445a5_4_k_cu_7ebc99fd_29084cuda3std6ranges3__45__cpo4swapE - _ZN39_INTERNAL_76b445a5_4_k_cu_7ebc99fd_29084cuda3std3__45__cpo4cendE)
_ZN39_INTERNAL_76b445a5_4_k_cu_7ebc99fd_29084cuda3std3__45__cpo4cendE:
	.zero		1
	.type		_ZN39_INTERNAL_76b445a5_4_k_cu_7ebc99fd_29084cuda3std6ranges3__45__cpo4swapE,@object
	.size		_ZN39_INTERNAL_76b445a5_4_k_cu_7ebc99fd_29084cuda3std6ranges3__45__cpo4swapE,(.L_7 - _ZN39_INTERNAL_76b445a5_4_k_cu_7ebc99fd_29084cuda3std6ranges3__45__cpo4swapE)
_ZN39_INTERNAL_76b445a5_4_k_cu_7ebc99fd_29084cuda3std6ranges3__45__cpo4swapE:
	.zero		1
.L_7:


//--------------------- .nv.constant0._ZN7cutlass13device_kernelINS_4conv6kernel13ConvUniversalINS1_16ConvProblemShapeILNS1_8OperatorE0ELi2EEENS1_10collective14CollectiveConvINS1_46MainloopSm90TmaGmmaWarpSpecializedImplicitGemmILS5_0ELi5ELi2EN4cute5tupleIJNSA_1CILi2EEENSC_ILi1EEESE_EEENS1_36KernelImplicitTmaWarpSpecializedSm90ELi1EEENSB_IJNSC_ILi256EEENSC_ILi64EEENSB_IJNSC_ILi32EEEEEEEEENS_10tfloat32_tESN_NSA_8TiledMMAINSA_8MMA_AtomIJNSA_4SM904GMMA29MMA_64x64x8_F32TF32TF32_SS_TNILNSR_7ScaleInE1ELST_1EEEEEENSA_6LayoutINSB_IJSE_SE_SE_EEENSB_IJNSC_ILi0EEESY_SY_EEEEENSB_IJNSA_10UnderscoreES11_S11_EEEEENS7_6detail26Sm90ImplicitGemmTileTraitsINSA_20SM90_TMA_LOAD_IM2COLENSA_14ComposedLayoutINSA_7SwizzleILi3ELi4ELi3EEENSA_18smem_ptr_flag_bitsILi32EEENSW_INSB_IJNSB_IJNSC_ILi8EEESK_EEENSB_IJSK_SE_EEENSB_IJSE_NSC_ILi5EEEEEEEEENSB_IJNSB_IJSK_SI_EEENSB_IJSE_SY_EEENSB_IJSY_NSC_ILi8192EEEEEEEEEEEEEvEENS15_INSA_23SM90_TMA_LOAD_MULTICASTENS17_IS19_S1B_NSW_INSB_IJNSB_IJS1C_S1C_EEES1E_S1G_EEENSB_IJS1I_S1J_NSB_IJSY_NSC_ILi2048EEEEEEEEEEEEEvEEEENS_8epilogue10collective6detail29Sm90TmaWarpSpecializedAdapterINS21_15DefaultEpilogueISN_NSB_IJNSB_IJlllEEESE_SY_EEES26_NS20_6thread17LinearCombinationISN_Li1EffLNS27_9ScaleType4KindE0ELNS_15FloatRoundStyleE2ESN_EENS_4gemm15EpilogueDefaultEEEEEvvEEEEvNT_6ParamsE --------------------------
	.section	.nv.constant0._ZN7cutlass13device_kernelINS_4conv6kernel13ConvUniversalINS1_16ConvProblemShapeILNS1_8OperatorE0ELi2EEENS1_10collective14CollectiveConvINS1_46MainloopSm90TmaGmmaWarpSpecializedImplicitGemmILS5_0ELi5ELi2EN4cute5tupleIJNSA_1CILi2EEENSC_ILi1EEESE_EEENS1_36KernelImplicitTmaWarpSpecializedSm90ELi1EEENSB_IJNSC_ILi256EEENSC_ILi64EEENSB_IJNSC_ILi32EEEEEEEEENS_10tfloat32_tESN_NSA_8TiledMMAINSA_8MMA_AtomIJNSA_4SM904GMMA29MMA_64x64x8_F32TF32TF32_SS_TNILNSR_7ScaleInE1ELST_1EEEEEENSA_6LayoutINSB_IJSE_SE_SE_EEENSB_IJNSC_ILi0EEESY_SY_EEEEENSB_IJNSA_10UnderscoreES11_S11_EEEEENS7_6detail26Sm90ImplicitGemmTileTraitsINSA_20SM90_TMA_LOAD_IM2COLENSA_14ComposedLayoutINSA_7SwizzleILi3ELi4ELi3EEENSA_18smem_ptr_flag_bitsILi32EEENSW_INSB_IJNSB_IJNSC_ILi8EEESK_EEENSB_IJSK_SE_EEENSB_IJSE_NSC_ILi5EEEEEEEEENSB_IJNSB_IJSK_SI_EEENSB_IJSE_SY_EEENSB_IJSY_NSC_ILi8192EEEEEEEEEEEEEvEENS15_INSA_23SM90_TMA_LOAD_MULTICASTENS17_IS19_S1B_NSW_INSB_IJNSB_IJS1C_S1C_EEES1E_S1G_EEENSB_IJS1I_S1J_NSB_IJSY_NSC_ILi2048EEEEEEEEEEEEEvEEEENS_8epilogue10collective6detail29Sm90TmaWarpSpecializedAdapterINS21_15DefaultEpilogueISN_NSB_IJNSB_IJlllEEESE_SY_EEES26_NS20_6thread17LinearCombinationISN_Li1EffLNS27_9ScaleType4KindE0ELNS_15FloatRoundStyleE2ESN_EENS_4gemm15EpilogueDefaultEEEEEvvEEEEvNT_6ParamsE,"a",@progbits
	.sectionflags	@""
	.align	4
.nv.constant0._ZN7cutlass13device_kernelINS_4conv6kernel13ConvUniversalINS1_16ConvProblemShapeILNS1_8OperatorE0ELi2EEENS1_10collective14CollectiveConvINS1_46MainloopSm90TmaGmmaWarpSpecializedImplicitGemmILS5_0ELi5ELi2EN4cute5tupleIJNSA_1CILi2EEENSC_ILi1EEESE_EEENS1_36KernelImplicitTmaWarpSpecializedSm90ELi1EEENSB_IJNSC_ILi256EEENSC_ILi64EEENSB_IJNSC_ILi32EEEEEEEEENS_10tfloat32_tESN_NSA_8TiledMMAINSA_8MMA_AtomIJNSA_4SM904GMMA29MMA_64x64x8_F32TF32TF32_SS_TNILNSR_7ScaleInE1ELST_1EEEEEENSA_6LayoutINSB_IJSE_SE_SE_EEENSB_IJNSC_ILi0EEESY_SY_EEEEENSB_IJNSA_10UnderscoreES11_S11_EEEEENS7_6detail26Sm90ImplicitGemmTileTraitsINSA_20SM90_TMA_LOAD_IM2COLENSA_14ComposedLayoutINSA_7SwizzleILi3ELi4ELi3EEENSA_18smem_ptr_flag_bitsILi32EEENSW_INSB_IJNSB_IJNSC_ILi8EEESK_EEENSB_IJSK_SE_EEENSB_IJSE_NSC_ILi5EEEEEEEEENSB_IJNSB_IJSK_SI_EEENSB_IJSE_SY_EEENSB_IJSY_NSC_ILi8192EEEEEEEEEEEEEvEENS15_INSA_23SM90_TMA_LOAD_MULTICASTENS17_IS19_S1B_NSW_INSB_IJNSB_IJS1C_S1C_EEES1E_S1G_EEENSB_IJS1I_S1J_NSB_IJSY_NSC_ILi2048EEEEEEEEEEEEEvEEEENS_8epilogue10collective6detail29Sm90TmaWarpSpecializedAdapterINS21_15DefaultEpilogueISN_NSB_IJNSB_IJlllEEESE_SY_EEES26_NS20_6thread17LinearCombinationISN_Li1EffLNS27_9ScaleType4KindE0ELNS_15FloatRoundStyleE2ESN_EENS_4gemm15EpilogueDefaultEEEEEvvEEEEvNT_6ParamsE:
	.zero		1536


//--------------------- SYMBOLS --------------------------

	.type		.nv.reservedSmem.offset0,@object
	.size		.nv.reservedSmem.offset0,0x4
